// auto-generated by cutlass_sweep.gemm — config: {"arch": "sm_100", "cluster_m": 1, "cluster_n": 1, "dtype": "fp32", "dtype_b": "fp32", "layout": "nt", "stages": 0, "tile_k": 32, "tile_m": 64, "tile_n": 128}
#include "cutlass/cutlass.h"
#include "cutlass/gemm/collective/collective_builder.hpp"
#include "cutlass/gemm/device/gemm_universal_adapter.h"
#include "cutlass/gemm/kernel/gemm_universal.hpp"
#include "cutlass/epilogue/collective/collective_builder.hpp"

using ElemA = float;
using ElemB = float;
using ElemCD = float;
using Acc  = float;
using TileShape    = cute::Shape<cute::_64, cute::_128, cute::_32>;
using ClusterShape = cute::Shape<cute::_1, cute::_1, cute::_1>;

using CollectiveEpilogue = typename cutlass::epilogue::collective::CollectiveBuilder<
    cutlass::arch::Sm100, cutlass::arch::OpClassTensorOp,
    TileShape, ClusterShape,
    cutlass::epilogue::collective::EpilogueTileAuto,
    Acc, Acc,
    ElemCD, cutlass::layout::RowMajor, 128 / cutlass::sizeof_bits<ElemCD>::value,
    ElemCD, cutlass::layout::RowMajor, 128 / cutlass::sizeof_bits<ElemCD>::value,
    cutlass::epilogue::collective::EpilogueScheduleAuto
  >::CollectiveOp;

using CollectiveMainloop = typename cutlass::gemm::collective::CollectiveBuilder<
    cutlass::arch::Sm100, cutlass::arch::OpClassTensorOp,
    ElemA, cutlass::layout::RowMajor, 128 / cutlass::sizeof_bits<ElemA>::value,
    ElemB, cutlass::layout::ColumnMajor, 128 / cutlass::sizeof_bits<ElemB>::value,
    Acc,
    TileShape, ClusterShape,
    cutlass::gemm::collective::StageCountAutoCarveout<static_cast<int>(sizeof(typename CollectiveEpilogue::SharedStorage))>,
    cutlass::gemm::collective::KernelScheduleAuto
  >::CollectiveOp;

using GemmKernel = cutlass::gemm::kernel::GemmUniversal<
    cute::Shape<int,int,int,int>,
    CollectiveMainloop,
    CollectiveEpilogue
>;
using Gemm = cutlass::gemm::device::GemmUniversalAdapter<GemmKernel>;

// Force the device kernel symbol into the cubin without needing a host main.
auto* _anchor = &cutlass::device_kernel<GemmKernel>;


// ===== COMPILED SASS (sm_100a) =====

	.target	sm_100a

	.elftype	@"ET_EXEC"


//--------------------- .note.nv.tkinfo           --------------------------
	.section	.note.nv.tkinfo,"",@"SHT_NOTE"
	.sectionflags	@"SHF_NOTE_NV_TKINFO"
	.tkinfo
        /*0018*/ 	.word	0x00000002
        /*0030*/ 	.string	""
        /*0030*/ 	.string	"ptxas"
        /*0030*/ 	.string	"Cuda compilation tools, release 13.0, V13.0.88"
        /*0030*/ 	.string	"Build cuda_13.0.r13.0/compiler.36424714_0"
        /*0030*/ 	.string	"-arch sm_100a -m 64 "



//--------------------- .note.nv.cuinfo           --------------------------
	.section	.note.nv.cuinfo,"",@"SHT_NOTE"
	.sectionflags	@"SHF_NOTE_NV_CUINFO"
        /*0018*/ 	.short	0x0002
        /*001a*/ 	.short	0x0064
        /*001c*/ 	.short	0x0082
	.zero		2


//--------------------- .nv.info                  --------------------------
	.section	.nv.info,"",@"SHT_CUDA_INFO"
	.align	4


	//----- nvinfo : EIATTR_REGCOUNT
	.align		4
        /*0000*/ 	.byte	0x04, 0x2f
        /*0002*/ 	.short	(.L_19 - .L_18)
	.align		4
.L_18:
        /*0004*/ 	.word	index@(_ZN7cutlass13device_kernelINS_4gemm6kernel13GemmUniversalIN4cute5tupleIJiiiiEEENS1_10collective13CollectiveMmaINS1_35MainloopSm100TmaUmmaWarpSpecializedILi8ELi2ELi4ENS5_IJNS4_1CILi1EEESB_SB_EEEEENS5_IJNSA_ILi64EEENSA_ILi128EEENSA_ILi32EEEEEEfNS5_IJlSB_lEEEfSI_NS4_8TiledMMAINS4_8MMA_AtomIJNS4_17SM100_MMA_TF32_SSINS_10tfloat32_tESM_fLi64ELi128ELNS4_4UMMA5MajorE0ELSO_0ELNSN_7ScaleInE0ELSP_0EEEEEENS4_6LayoutISC_NS5_IJNSA_ILi0EEEST_ST_EEEEENS5_IJNS4_10UnderscoreESW_SW_EEEEENS4_13SM90_TMA_LOADENS4_14ComposedLayoutINS4_7SwizzleILi3ELi4ELi3EEENS4_18smem_ptr_flag_bitsILi32EEENSS_INS5_IJNSA_ILi8EEESG_EEENS5_IJSG_SB_EEEEEEEvNS4_8identityESZ_S19_vS1A_EENS_8epilogue10collective18CollectiveEpilogueINS1C_23Sm100TmaWarpSpecializedILi4ELi2ELi16ELb1ELb0EEEJSH_NS5_IJNSS_ISE_SB_EENSS_ISG_SB_EEEEEfSI_fSI_NS1C_6fusion15FusionCallbacksIS1G_NS1K_17LinearCombinationIffffLNS_15FloatRoundStyleE2EEESH_S1J_JEEENS4_5SM1004TMEM4LOAD26SM100_TMEM_LOAD_16dp128b8xESZ_S19_NS4_17SM75_U32x4_LDSM_NENS4_14SM90_TMA_STOREES19_NS4_17SM90_U32x4_STSM_NENS4_39AutoVectorizingCopyWithAssumedAlignmentILi128EEEEEEvvEEEEvNT_6ParamsE)
        /*0008*/ 	.word	0x0000005e


	//----- nvinfo : EIATTR_FRAME_SIZE
	.align		4
.L_19:
        /*000c*/ 	.byte	0x04, 0x11
        /*000e*/ 	.short	(.L_21 - .L_20)
	.align		4
.L_20:
        /*0010*/ 	.word	index@($__internal_2_$__cuda_sm10x_tcgen05_guardrail_trap_unallocated_columns_being_dealloced)
        /*0014*/ 	.word	0x00000000


	//----- nvinfo : EIATTR_FRAME_SIZE
	.align		4
.L_21:
        /*0018*/ 	.byte	0x04, 0x11
        /*001a*/ 	.short	(.L_23 - .L_22)
	.align		4
.L_22:
        /*001c*/ 	.word	index@($__internal_1_$__cuda_sm10x_tcgen05_guardrail_trap_phase_invalid_during_alloc)
        /*0020*/ 	.word	0x00000000


	//----- nvinfo : EIATTR_FRAME_SIZE
	.align		4
.L_23:
        /*0024*/ 	.byte	0x04, 0x11
        /*0026*/ 	.short	(.L_25 - .L_24)
	.align		4
.L_24:
        /*0028*/ 	.word	index@($__internal_0_$__cuda_sm10x_tcgen05_guardrail_trap_col_being_dealloced_not_returned_by_alloc)
        /*002c*/ 	.word	0x00000000


	//----- nvinfo : EIATTR_FRAME_SIZE
	.align		4
.L_25:
        /*0030*/ 	.byte	0x04, 0x11
        /*0032*/ 	.short	(.L_27 - .L_26)
	.align		4
.L_26:
        /*0034*/ 	.word	index@(_ZN7cutlass13device_kernelINS_4gemm6kernel13GemmUniversalIN4cute5tupleIJiiiiEEENS1_10collective13CollectiveMmaINS1_35MainloopSm100TmaUmmaWarpSpecializedILi8ELi2ELi4ENS5_IJNS4_1CILi1EEESB_SB_EEEEENS5_IJNSA_ILi64EEENSA_ILi128EEENSA_ILi32EEEEEEfNS5_IJlSB_lEEEfSI_NS4_8TiledMMAINS4_8MMA_AtomIJNS4_17SM100_MMA_TF32_SSINS_10tfloat32_tESM_fLi64ELi128ELNS4_4UMMA5MajorE0ELSO_0ELNSN_7ScaleInE0ELSP_0EEEEEENS4_6LayoutISC_NS5_IJNSA_ILi0EEEST_ST_EEEEENS5_IJNS4_10UnderscoreESW_SW_EEEEENS4_13SM90_TMA_LOADENS4_14ComposedLayoutINS4_7SwizzleILi3ELi4ELi3EEENS4_18smem_ptr_flag_bitsILi32EEENSS_INS5_IJNSA_ILi8EEESG_EEENS5_IJSG_SB_EEEEEEEvNS4_8identityESZ_S19_vS1A_EENS_8epilogue10collective18CollectiveEpilogueINS1C_23Sm100TmaWarpSpecializedILi4ELi2ELi16ELb1ELb0EEEJSH_NS5_IJNSS_ISE_SB_EENSS_ISG_SB_EEEEEfSI_fSI_NS1C_6fusion15FusionCallbacksIS1G_NS1K_17LinearCombinationIffffLNS_15FloatRoundStyleE2EEESH_S1J_JEEENS4_5SM1004TMEM4LOAD26SM100_TMEM_LOAD_16dp128b8xESZ_S19_NS4_17SM75_U32x4_LDSM_NENS4_14SM90_TMA_STOREES19_NS4_17SM90_U32x4_STSM_NENS4_39AutoVectorizingCopyWithAssumedAlignmentILi128EEEEEEvvEEEEvNT_6ParamsE)
        /*0038*/ 	.word	0x00000000


	//----- nvinfo : EIATTR_MIN_STACK_SIZE
	.align		4
.L_27:
        /*003c*/ 	.byte	0x04, 0x12
        /*003e*/ 	.short	(.L_29 - .L_28)
	.align		4
.L_28:
        /*0040*/ 	.word	index@(_ZN7cutlass13device_kernelINS_4gemm6kernel13GemmUniversalIN4cute5tupleIJiiiiEEENS1_10collective13CollectiveMmaINS1_35MainloopSm100TmaUmmaWarpSpecializedILi8ELi2ELi4ENS5_IJNS4_1CILi1EEESB_SB_EEEEENS5_IJNSA_ILi64EEENSA_ILi128EEENSA_ILi32EEEEEEfNS5_IJlSB_lEEEfSI_NS4_8TiledMMAINS4_8MMA_AtomIJNS4_17SM100_MMA_TF32_SSINS_10tfloat32_tESM_fLi64ELi128ELNS4_4UMMA5MajorE0ELSO_0ELNSN_7ScaleInE0ELSP_0EEEEEENS4_6LayoutISC_NS5_IJNSA_ILi0EEEST_ST_EEEEENS5_IJNS4_10UnderscoreESW_SW_EEEEENS4_13SM90_TMA_LOADENS4_14ComposedLayoutINS4_7SwizzleILi3ELi4ELi3EEENS4_18smem_ptr_flag_bitsILi32EEENSS_INS5_IJNSA_ILi8EEESG_EEENS5_IJSG_SB_EEEEEEEvNS4_8identityESZ_S19_vS1A_EENS_8epilogue10collective18CollectiveEpilogueINS1C_23Sm100TmaWarpSpecializedILi4ELi2ELi16ELb1ELb0EEEJSH_NS5_IJNSS_ISE_SB_EENSS_ISG_SB_EEEEEfSI_fSI_NS1C_6fusion15FusionCallbacksIS1G_NS1K_17LinearCombinationIffffLNS_15FloatRoundStyleE2EEESH_S1J_JEEENS4_5SM1004TMEM4LOAD26SM100_TMEM_LOAD_16dp128b8xESZ_S19_NS4_17SM75_U32x4_LDSM_NENS4_14SM90_TMA_STOREES19_NS4_17SM90_U32x4_STSM_NENS4_39AutoVectorizingCopyWithAssumedAlignmentILi128EEEEEEvvEEEEvNT_6ParamsE)
        /*0044*/ 	.word	0x00000000
.L_29:


//--------------------- .nv.compat                --------------------------
	.section	.nv.compat,"",@"SHT_CUDA_COMPAT_INFO"
	.align	4
        /*0000*/ 	.byte	0x02, 0x09, 0x01, 0x00, 0x02, 0x02, 0x02, 0x00, 0x02, 0x05, 0x05, 0x00, 0x03, 0x07, 0x01, 0x01
        /*0010*/ 	.byte	0x02, 0x03, 0x01, 0x00, 0x02, 0x06, 0x01, 0x00, 0x04, 0x0b, 0x08, 0x00, 0x09, 0x00, 0x00, 0x00
        /*0020*/ 	.byte	0x00, 0x00, 0x00, 0x00


//--------------------- .nv.info._ZN7cutlass13device_kernelINS_4gemm6kernel13GemmUniversalIN4cute5tupleIJiiiiEEENS1_10collective13CollectiveMmaINS1_35MainloopSm100TmaUmmaWarpSpecializedILi8ELi2ELi4ENS5_IJNS4_1CILi1EEESB_SB_EEEEENS5_IJNSA_ILi64EEENSA_ILi128EEENSA_ILi32EEEEEEfNS5_IJlSB_lEEEfSI_NS4_8TiledMMAINS4_8MMA_AtomIJNS4_17SM100_MMA_TF32_SSINS_10tfloat32_tESM_fLi64ELi128ELNS4_4UMMA5MajorE0ELSO_0ELNSN_7ScaleInE0ELSP_0EEEEEENS4_6LayoutISC_NS5_IJNSA_ILi0EEEST_ST_EEEEENS5_IJNS4_10UnderscoreESW_SW_EEEEENS4_13SM90_TMA_LOADENS4_14ComposedLayoutINS4_7SwizzleILi3ELi4ELi3EEENS4_18smem_ptr_flag_bitsILi32EEENSS_INS5_IJNSA_ILi8EEESG_EEENS5_IJSG_SB_EEEEEEEvNS4_8identityESZ_S19_vS1A_EENS_8epilogue10collective18CollectiveEpilogueINS1C_23Sm100TmaWarpSpecializedILi4ELi2ELi16ELb1ELb0EEEJSH_NS5_IJNSS_ISE_SB_EENSS_ISG_SB_EEEEEfSI_fSI_NS1C_6fusion15FusionCallbacksIS1G_NS1K_17LinearCombinationIffffLNS_15FloatRoundStyleE2EEESH_S1J_JEEENS4_5SM1004TMEM4LOAD26SM100_TMEM_LOAD_16dp128b8xESZ_S19_NS4_17SM75_U32x4_LDSM_NENS4_14SM90_TMA_STOREES19_NS4_17SM90_U32x4_STSM_NENS4_39AutoVectorizingCopyWithAssumedAlignmentILi128EEEEEEvvEEEEvNT_6ParamsE --------------------------
	.section	.nv.info._ZN7cutlass13device_kernelINS_4gemm6kernel13GemmUniversalIN4cute5tupleIJiiiiEEENS1_10collective13CollectiveMmaINS1_35MainloopSm100TmaUmmaWarpSpecializedILi8ELi2ELi4ENS5_IJNS4_1CILi1EEESB_SB_EEEEENS5_IJNSA_ILi64EEENSA_ILi128EEENSA_ILi32EEEEEEfNS5_IJlSB_lEEEfSI_NS4_8TiledMMAINS4_8MMA_AtomIJNS4_17SM100_MMA_TF32_SSINS_10tfloat32_tESM_fLi64ELi128ELNS4_4UMMA5MajorE0ELSO_0ELNSN_7ScaleInE0ELSP_0EEEEEENS4_6LayoutISC_NS5_IJNSA_ILi0EEEST_ST_EEEEENS5_IJNS4_10UnderscoreESW_SW_EEEEENS4_13SM90_TMA_LOADENS4_14ComposedLayoutINS4_7SwizzleILi3ELi4ELi3EEENS4_18smem_ptr_flag_bitsILi32EEENSS_INS5_IJNSA_ILi8EEESG_EEENS5_IJSG_SB_EEEEEEEvNS4_8identityESZ_S19_vS1A_EENS_8epilogue10collective18CollectiveEpilogueINS1C_23Sm100TmaWarpSpecializedILi4ELi2ELi16ELb1ELb0EEEJSH_NS5_IJNSS_ISE_SB_EENSS_ISG_SB_EEEEEfSI_fSI_NS1C_6fusion15FusionCallbacksIS1G_NS1K_17LinearCombinationIffffLNS_15FloatRoundStyleE2EEESH_S1J_JEEENS4_5SM1004TMEM4LOAD26SM100_TMEM_LOAD_16dp128b8xESZ_S19_NS4_17SM75_U32x4_LDSM_NENS4_14SM90_TMA_STOREES19_NS4_17SM90_U32x4_STSM_NENS4_39AutoVectorizingCopyWithAssumedAlignmentILi128EEEEEEvvEEEEvNT_6ParamsE,"",@"SHT_CUDA_INFO"
	.sectionflags	@""
	.align	4


	//----- nvinfo : EIATTR_CUDA_API_VERSION
	.align		4
        /*0000*/ 	.byte	0x04, 0x37
        /*0002*/ 	.short	(.L_31 - .L_30)
.L_30:
        /*0004*/ 	.word	0x00000082


	//----- nvinfo : EIATTR_KPARAM_INFO
	.align		4
.L_31:
        /*0008*/ 	.byte	0x04, 0x17
        /*000a*/ 	.short	(.L_33 - .L_32)
.L_32:
        /*000c*/ 	.word	0x00000000
        /*0010*/ 	.short	0x0000
        /*0012*/ 	.short	0x0000
        /*0014*/ 	.byte	0x00, 0xf0, 0x01, 0x20


	//----- nvinfo : EIATTR_AT_ENTRY_FRAGMENTS
	.align		4
.L_33:
        /*0018*/ 	.byte	0x04, 0x4f
        /*001a*/ 	.short	(.L_35 - .L_34)


	//   ....[0]....
.L_34:
        /*001c*/ 	.word	0x00000006


	//----- nvinfo : EIATTR_RESERVED_SMEM_USED
	.align		4
.L_35:
        /*0020*/ 	.byte	0x01, 0x41
	.zero		2


	//----- nvinfo : EIATTR_SPARSE_MMA_MASK
	.align		4
        /*0024*/ 	.byte	0x03, 0x50
        /*0026*/ 	.short	0x0000


	//----- nvinfo : EIATTR_TCGEN05_1CTA_USED
	.align		4
        /*0028*/ 	.byte	0x01, 0x51
	.zero		2


	//----- nvinfo : EIATTR_MAXREG_COUNT
	.align		4
        /*002c*/ 	.byte	0x03, 0x1b
        /*002e*/ 	.short	0x00ff


	//----- nvinfo : EIATTR_NUM_BARRIERS
	.align		4
        /*0030*/ 	.byte	0x02, 0x4c
        /*0032*/ 	.byte	0x07
	.zero		1


	//----- nvinfo : EIATTR_EXTERNS
	.align		4
        /*0034*/ 	.byte	0x04, 0x0f
        /*0036*/ 	.short	(.L_37 - .L_36)


	//   ....[0]....
	.align		4
.L_36:
        /*0038*/ 	.word	index@(__assertfail)


	//----- nvinfo : EIATTR_MERCURY_ISA_VERSION
	.align		4
.L_37:
        /*003c*/ 	.byte	0x03, 0x5f
        /*003e*/ 	.short	0x0101


	//----- nvinfo : EIATTR_INT_WARP_WIDE_INSTR_OFFSETS
	.align		4
        /*0040*/ 	.byte	0x04, 0x31
        /*0042*/ 	.short	(.L_39 - .L_38)


	//   ....[0]....
.L_38:
        /*0044*/ 	.word	0x00001e60


	//   ....[1]....
        /*0048*/ 	.word	0x00003b40


	//   ....[2]....
        /*004c*/ 	.word	0x00003b70


	//   ....[3]....
        /*0050*/ 	.word	0x00003bc0


	//   ....[4]....
        /*0054*/ 	.word	0x000044d0


	//   ....[5]....
        /*0058*/ 	.word	0x00004530


	//   ....[6]....
        /*005c*/ 	.word	0x00004610


	//   ....[7]....
        /*0060*/ 	.word	0x00004680


	//   ....[8]....
        /*0064*/ 	.word	0x00004790


	//   ....[9]....
        /*0068*/ 	.word	0x00004820


	//   ....[10]....
        /*006c*/ 	.word	0x000049f0


	//   ....[11]....
        /*0070*/ 	.word	0x00004b50


	//----- nvinfo : EIATTR_COOP_GROUP_MASK_REGIDS
	.align		4
.L_39:
        /*0074*/ 	.byte	0x04, 0x29
        /*0076*/ 	.short	(.L_41 - .L_40)


	//   ....[0]....
.L_40:
        /*0078*/ 	.word	0xffffffff


	//   ....[1]....
        /*007c*/ 	.word	0xffffffff


	//   ....[2]....
        /*0080*/ 	.word	0xffffffff


	//   ....[3]....
        /*0084*/ 	.word	0xffffffff


	//   ....[4]....
        /*0088*/ 	.word	0xffffffff


	//   ....[5]....
        /*008c*/ 	.word	0xffffffff


	//   ....[6]....
        /*0090*/ 	.word	0xffffffff


	//   ....[7]....
        /*0094*/ 	.word	0xffffffff


	//   ....[8]....
        /*0098*/ 	.word	0xffffffff


	//   ....[9]....
        /*009c*/ 	.word	0xffffffff


	//   ....[10]....
        /*00a0*/ 	.word	0xffffffff


	//   ....[11]....
        /*00a4*/ 	.word	0xffffffff


	//   ....[12]....
        /*00a8*/ 	.word	0xffffffff


	//----- nvinfo : EIATTR_COOP_GROUP_INSTR_OFFSETS
	.align		4
.L_41:
        /*00ac*/ 	.byte	0x04, 0x28
        /*00ae*/ 	.short	(.L_43 - .L_42)


	//   ....[0]....
.L_42:
        /*00b0*/ 	.word	0x00000090


	//   ....[1]....
        /*00b4*/ 	.word	0x000004d0


	//   ....[2]....
        /*00b8*/ 	.word	0x000006c0


	//   ....[3]....
        /*00bc*/ 	.word	0x00000860


	//   ....[4]....
        /*00c0*/ 	.word	0x00000960


	//   ....[5]....
        /*00c4*/ 	.word	0x00000ad0


	//   ....[6]....
        /*00c8*/ 	.word	0x00000c70


	//   ....[7]....
        /*00cc*/ 	.word	0x00001d40


	//   ....[8]....
        /*00d0*/ 	.word	0x00002d60


	//   ....[9]....
        /*00d4*/ 	.word	0x00002f70


	//   ....[10]....
        /*00d8*/ 	.word	0x00002fa0


	//   ....[11]....
        /*00dc*/ 	.word	0x00003a30


	//   ....[12]....
        /*00e0*/ 	.word	0x00003c60


	//----- nvinfo : EIATTR_VRC_CTA_INIT_COUNT
	.align		4
.L_43:
        /*00e4*/ 	.byte	0x02, 0x4a
        /*00e6*/ 	.byte	0x80
	.zero		1


	//----- nvinfo : EIATTR_SYSCALL_OFFSETS
	.align		4
        /*00e8*/ 	.byte	0x04, 0x46
        /*00ea*/ 	.short	(.L_45 - .L_44)


	//   ....[0]....
.L_44:
        /*00ec*/ 	.word	0x00005610


	//   ....[1]....
        /*00f0*/ 	.word	0x00005700


	//   ....[2]....
        /*00f4*/ 	.word	0x00005f30


	//   ....[3]....
        /*00f8*/ 	.word	0x000066f0


	//   ....[4]....
        /*00fc*/ 	.word	0x00006e50


	//   ....[5]....
        /*0100*/ 	.word	0x000075b0


	//----- nvinfo : EIATTR_MBARRIER_INSTR_OFFSETS
	.align		4
.L_45:
        /*0104*/ 	.byte	0x04, 0x39
        /*0106*/ 	.short	(.L_47 - .L_46)


	//   ....[0]....
.L_46:
        /*0108*/ 	.word	0x000005b0
        /*010c*/ 	.word	0x000000ff
        /*0110*/ 	.word	0x00000000
        /*0114*/ 	.short	0x0100
        /*0116*/ 	.byte	0x05
	.zero		1


	//   ....[1]....
        /*0118*/ 	.word	0x000005c0
        /*011c*/ 	.word	0x000000ff
        /*0120*/ 	.word	0x00000040
        /*0124*/ 	.short	0x0100
        /*0126*/ 	.byte	0x05
	.zero		1


	//   ....[2]....
        /*0128*/ 	.word	0x000005d0
        /*012c*/ 	.word	0x000000ff
        /*0130*/ 	.word	0x00000008
        /*0134*/ 	.short	0x0100
        /*0136*/ 	.byte	0x05
	.zero		1


	//   ....[3]....
        /*0138*/ 	.word	0x000005e0
        /*013c*/ 	.word	0x000000ff
        /*0140*/ 	.word	0x00000048
        /*0144*/ 	.short	0x0100
        /*0146*/ 	.byte	0x05
	.zero		1


	//   ....[4]....
        /*0148*/ 	.word	0x000005f0
        /*014c*/ 	.word	0x000000ff
        /*0150*/ 	.word	0x00000010
        /*0154*/ 	.short	0x0100
        /*0156*/ 	.byte	0x05
	.zero		1


	//   ....[5]....
        /*0158*/ 	.word	0x00000600
        /*015c*/ 	.word	0x000000ff
        /*0160*/ 	.word	0x00000050
        /*0164*/ 	.short	0x0100
        /*0166*/ 	.byte	0x05
	.zero		1


	//   ....[6]....
        /*0168*/ 	.word	0x00000610
        /*016c*/ 	.word	0x000000ff
        /*0170*/ 	.word	0x00000018
        /*0174*/ 	.short	0x0100
        /*0176*/ 	.byte	0x05
	.zero		1


	//   ....[7]....
        /*0178*/ 	.word	0x00000620
        /*017c*/ 	.word	0x000000ff
        /*0180*/ 	.word	0x00000058
        /*0184*/ 	.short	0x0100
        /*0186*/ 	.byte	0x05
	.zero		1


	//   ....[8]....
        /*0188*/ 	.word	0x00000630
        /*018c*/ 	.word	0x000000ff
        /*0190*/ 	.word	0x00000020
        /*0194*/ 	.short	0x0100
        /*0196*/ 	.byte	0x05
	.zero		1


	//   ....[9]....
        /*0198*/ 	.word	0x00000640
        /*019c*/ 	.word	0x000000ff
        /*01a0*/ 	.word	0x00000060
        /*01a4*/ 	.short	0x0100
        /*01a6*/ 	.byte	0x05
	.zero		1


	//   ....[10]....
        /*01a8*/ 	.word	0x00000650
        /*01ac*/ 	.word	0x000000ff
        /*01b0*/ 	.word	0x00000028
        /*01b4*/ 	.short	0x0100
        /*01b6*/ 	.byte	0x05
	.zero		1


	//   ....[11]....
        /*01b8*/ 	.word	0x00000660
        /*01bc*/ 	.word	0x000000ff
        /*01c0*/ 	.word	0x00000068
        /*01c4*/ 	.short	0x0100
        /*01c6*/ 	.byte	0x05
	.zero		1


	//   ....[12]....
        /*01c8*/ 	.word	0x00000670
        /*01cc*/ 	.word	0x000000ff
        /*01d0*/ 	.word	0x00000030
        /*01d4*/ 	.short	0x0100
        /*01d6*/ 	.byte	0x05
	.zero		1


	//   ....[13]....
        /*01d8*/ 	.word	0x00000680
        /*01dc*/ 	.word	0x000000ff
        /*01e0*/ 	.word	0x00000070
        /*01e4*/ 	.short	0x0100
        /*01e6*/ 	.byte	0x05
	.zero		1


	//   ....[14]....
        /*01e8*/ 	.word	0x00000690
        /*01ec*/ 	.word	0x000000ff
        /*01f0*/ 	.word	0x00000038
        /*01f4*/ 	.short	0x0100
        /*01f6*/ 	.byte	0x05
	.zero		1


	//   ....[15]....
        /*01f8*/ 	.word	0x000006a0
        /*01fc*/ 	.word	0x000000ff
        /*0200*/ 	.word	0x00000078
        /*0204*/ 	.short	0x0100
        /*0206*/ 	.byte	0x05
	.zero		1


	//   ....[16]....
        /*0208*/ 	.word	0x000007d0
        /*020c*/ 	.word	0x000000ff
        /*0210*/ 	.word	0x00000080
        /*0214*/ 	.short	0x0100
        /*0216*/ 	.byte	0x07
	.zero		1


	//   ....[17]....
        /*0218*/ 	.word	0x000007e0
        /*021c*/ 	.word	0x000000ff
        /*0220*/ 	.word	0x000000a0
        /*0224*/ 	.short	0x0100
        /*0226*/ 	.byte	0x07
	.zero		1


	//   ....[18]....
        /*0228*/ 	.word	0x000007f0
        /*022c*/ 	.word	0x000000ff
        /*0230*/ 	.word	0x00000088
        /*0234*/ 	.short	0x0100
        /*0236*/ 	.byte	0x07
	.zero		1


	//   ....[19]....
        /*0238*/ 	.word	0x00000800
        /*023c*/ 	.word	0x000000ff
        /*0240*/ 	.word	0x000000a8
        /*0244*/ 	.short	0x0100
        /*0246*/ 	.byte	0x07
	.zero		1


	//   ....[20]....
        /*0248*/ 	.word	0x00000810
        /*024c*/ 	.word	0x000000ff
        /*0250*/ 	.word	0x00000090
        /*0254*/ 	.short	0x0100
        /*0256*/ 	.byte	0x07
	.zero		1


	//   ....[21]....
        /*0258*/ 	.word	0x00000820
        /*025c*/ 	.word	0x000000ff
        /*0260*/ 	.word	0x000000b0
        /*0264*/ 	.short	0x0100
        /*0266*/ 	.byte	0x07
	.zero		1


	//   ....[22]....
        /*0268*/ 	.word	0x00000830
        /*026c*/ 	.word	0x000000ff
        /*0270*/ 	.word	0x00000098
        /*0274*/ 	.short	0x0100
        /*0276*/ 	.byte	0x07
	.zero		1


	//   ....[23]....
        /*0278*/ 	.word	0x00000840
        /*027c*/ 	.word	0x000000ff
        /*0280*/ 	.word	0x000000b8
        /*0284*/ 	.short	0x0100
        /*0286*/ 	.byte	0x07
	.zero		1


	//   ....[24]....
        /*0288*/ 	.word	0x00000930
        /*028c*/ 	.word	0x000000ff
        /*0290*/ 	.word	0x000000c0
        /*0294*/ 	.short	0x0100
        /*0296*/ 	.byte	0x05
	.zero		1


	//   ....[25]....
        /*0298*/ 	.word	0x00000940
        /*029c*/ 	.word	0x000000ff
        /*02a0*/ 	.word	0x000000c8
        /*02a4*/ 	.short	0x0100
        /*02a6*/ 	.byte	0x05
	.zero		1


	//   ....[26]....
        /*02a8*/ 	.word	0x00000a80
        /*02ac*/ 	.word	0x000000ff
        /*02b0*/ 	.word	0x000000d0
        /*02b4*/ 	.short	0x0100
        /*02b6*/ 	.byte	0x05
	.zero		1


	//   ....[27]....
        /*02b8*/ 	.word	0x00000a90
        /*02bc*/ 	.word	0x000000ff
        /*02c0*/ 	.word	0x000000e0
        /*02c4*/ 	.short	0x0100
        /*02c6*/ 	.byte	0x05
	.zero		1


	//   ....[28]....
        /*02c8*/ 	.word	0x00000aa0
        /*02cc*/ 	.word	0x000000ff
        /*02d0*/ 	.word	0x000000d8
        /*02d4*/ 	.short	0x0100
        /*02d6*/ 	.byte	0x05
	.zero		1


	//   ....[29]....
        /*02d8*/ 	.word	0x00000ab0
        /*02dc*/ 	.word	0x000000ff
        /*02e0*/ 	.word	0x000000e8
        /*02e4*/ 	.short	0x0100
        /*02e6*/ 	.byte	0x05
	.zero		1


	//   ....[30]....
        /*02e8*/ 	.word	0x00000be0
        /*02ec*/ 	.word	0x000000ff
        /*02f0*/ 	.word	0x000000f0
        /*02f4*/ 	.short	0x0100
        /*02f6*/ 	.byte	0x07
	.zero		1


	//   ....[31]....
        /*02f8*/ 	.word	0x00000bf0
        /*02fc*/ 	.word	0x000000ff
        /*0300*/ 	.word	0x00000110
        /*0304*/ 	.short	0x0100
        /*0306*/ 	.byte	0x07
	.zero		1


	//   ....[32]....
        /*0308*/ 	.word	0x00000c00
        /*030c*/ 	.word	0x000000ff
        /*0310*/ 	.word	0x000000f8
        /*0314*/ 	.short	0x0100
        /*0316*/ 	.byte	0x07
	.zero		1


	//   ....[33]....
        /*0318*/ 	.word	0x00000c10
        /*031c*/ 	.word	0x000000ff
        /*0320*/ 	.word	0x00000118
        /*0324*/ 	.short	0x0100
        /*0326*/ 	.byte	0x07
	.zero		1


	//   ....[34]....
        /*0328*/ 	.word	0x00000c20
        /*032c*/ 	.word	0x000000ff
        /*0330*/ 	.word	0x00000100
        /*0334*/ 	.short	0x0100
        /*0336*/ 	.byte	0x07
	.zero		1


	//   ....[35]....
        /*0338*/ 	.word	0x00000c30
        /*033c*/ 	.word	0x000000ff
        /*0340*/ 	.word	0x00000120
        /*0344*/ 	.short	0x0100
        /*0346*/ 	.byte	0x07
	.zero		1


	//   ....[36]....
        /*0348*/ 	.word	0x00000c40
        /*034c*/ 	.word	0x000000ff
        /*0350*/ 	.word	0x00000108
        /*0354*/ 	.short	0x0100
        /*0356*/ 	.byte	0x07
	.zero		1


	//   ....[37]....
        /*0358*/ 	.word	0x00000c50
        /*035c*/ 	.word	0x000000ff
        /*0360*/ 	.word	0x00000128
        /*0364*/ 	.short	0x0100
        /*0366*/ 	.byte	0x07
	.zero		1


	//   ....[38]....
        /*0368*/ 	.word	0x00000d40
        /*036c*/ 	.word	0x000000ff
        /*0370*/ 	.word	0x00000130
        /*0374*/ 	.short	0x0100
        /*0376*/ 	.byte	0x05
	.zero		1


	//   ....[39]....
        /*0378*/ 	.word	0x00000d50
        /*037c*/ 	.word	0x000000ff
        /*0380*/ 	.word	0x00000140
        /*0384*/ 	.short	0x0100
        /*0386*/ 	.byte	0x05
	.zero		1


	//   ....[40]....
        /*0388*/ 	.word	0x00000d60
        /*038c*/ 	.word	0x000000ff
        /*0390*/ 	.word	0x00000138
        /*0394*/ 	.short	0x0100
        /*0396*/ 	.byte	0x05
	.zero		1


	//   ....[41]....
        /*0398*/ 	.word	0x00000d70
        /*039c*/ 	.word	0x000000ff
        /*03a0*/ 	.word	0x00000148
        /*03a4*/ 	.short	0x0100
        /*03a6*/ 	.byte	0x05
	.zero		1


	//   ....[42]....
        /*03a8*/ 	.word	0x00001640
        /*03ac*/ 	.word	0x00000002
        /*03b0*/ 	.word	0x00000140
        /*03b4*/ 	.short	0x010a
        /*03b6*/ 	.byte	0xff
	.zero		1


	//   ....[43]....
        /*03b8*/ 	.word	0x00001670
        /*03bc*/ 	.word	0x00000002
        /*03c0*/ 	.word	0x00000130
        /*03c4*/ 	.short	0x0101
        /*03c6*/ 	.byte	0xff
	.zero		1


	//   ....[44]....
        /*03c8*/ 	.word	0x00001740
        /*03cc*/ 	.word	0x000000ff
        /*03d0*/ 	.word	0x00000040
        /*03d4*/ 	.short	0x010a
        /*03d6*/ 	.byte	0x08
	.zero		1


	//   ....[45]....
        /*03d8*/ 	.word	0x000017e0
        /*03dc*/ 	.word	0x000000ff
        /*03e0*/ 	.word	0x00000040
        /*03e4*/ 	.short	0x010a
        /*03e6*/ 	.byte	0x21
	.zero		1


	//   ....[46]....
        /*03e8*/ 	.word	0x00001930
        /*03ec*/ 	.word	0x000000ff
        /*03f0*/ 	.word	0x00000040
        /*03f4*/ 	.short	0x010a
        /*03f6*/ 	.byte	0x08
	.zero		1


	//   ....[47]....
        /*03f8*/ 	.word	0x00001a40
        /*03fc*/ 	.word	0x000000ff
        /*0400*/ 	.word	0x000000c8
        /*0404*/ 	.short	0x0101
        /*0406*/ 	.byte	0x04
	.zero		1


	//   ....[48]....
        /*0408*/ 	.word	0x00001a60
        /*040c*/ 	.word	0x000000ff
        /*0410*/ 	.word	0x00000040
        /*0414*/ 	.short	0x010a
        /*0416*/ 	.byte	0x08
	.zero		1


	//   ....[49]....
        /*0418*/ 	.word	0x00001ae0
        /*041c*/ 	.word	0x000000ff
        /*0420*/ 	.word	0x00000040
        /*0424*/ 	.short	0x010a
        /*0426*/ 	.byte	0x11
	.zero		1


	//   ....[50]....
        /*0428*/ 	.word	0x00001c30
        /*042c*/ 	.word	0x000000ff
        /*0430*/ 	.word	0x00000040
        /*0434*/ 	.short	0x010a
        /*0436*/ 	.byte	0x08
	.zero		1


	//   ....[51]....
        /*0438*/ 	.word	0x00001d70
        /*043c*/ 	.word	0x00000002
        /*0440*/ 	.word	0x000000d0
        /*0444*/ 	.short	0x010a
        /*0446*/ 	.byte	0xff
	.zero		1


	//   ....[52]....
        /*0448*/ 	.word	0x00001e30
        /*044c*/ 	.word	0x00000002
        /*0450*/ 	.word	0x00000000
        /*0454*/ 	.short	0x0101
        /*0456*/ 	.byte	0xff
	.zero		1


	//   ....[53]....
        /*0458*/ 	.word	0x00002390
        /*045c*/ 	.word	0x000000ff
        /*0460*/ 	.word	0x00000000
        /*0464*/ 	.short	0x010a
        /*0466*/ 	.byte	0x05
	.zero		1


	//   ....[54]....
        /*0468*/ 	.word	0x00002420
        /*046c*/ 	.word	0x000000ff
        /*0470*/ 	.word	0x00000000
        /*0474*/ 	.short	0x010a
        /*0476*/ 	.byte	0x05
	.zero		1


	//   ....[55]....
        /*0478*/ 	.word	0x000024b0
        /*047c*/ 	.word	0x000000ff
        /*0480*/ 	.word	0x00000000
        /*0484*/ 	.short	0x010a
        /*0486*/ 	.byte	0x05
	.zero		1


	//   ....[56]....
        /*0488*/ 	.word	0x00002540
        /*048c*/ 	.word	0x000000ff
        /*0490*/ 	.word	0x00000000
        /*0494*/ 	.short	0x010a
        /*0496*/ 	.byte	0x05
	.zero		1


	//   ....[57]....
        /*0498*/ 	.word	0x000025d0
        /*049c*/ 	.word	0x000000ff
        /*04a0*/ 	.word	0x00000000
        /*04a4*/ 	.short	0x010a
        /*04a6*/ 	.byte	0x05
	.zero		1


	//   ....[58]....
        /*04a8*/ 	.word	0x00002660
        /*04ac*/ 	.word	0x000000ff
        /*04b0*/ 	.word	0x00000000
        /*04b4*/ 	.short	0x010a
        /*04b6*/ 	.byte	0x05
	.zero		1


	//   ....[59]....
        /*04b8*/ 	.word	0x000026f0
        /*04bc*/ 	.word	0x000000ff
        /*04c0*/ 	.word	0x00000000
        /*04c4*/ 	.short	0x010a
        /*04c6*/ 	.byte	0x05
	.zero		1


	//   ....[60]....
        /*04c8*/ 	.word	0x00002790
        /*04cc*/ 	.word	0x00000000
        /*04d0*/ 	.word	0x00000000
        /*04d4*/ 	.short	0x010a
        /*04d6*/ 	.byte	0xff
	.zero		1


	//   ....[61]....
        /*04d8*/ 	.word	0x000028b0
        /*04dc*/ 	.word	0x00000000
        /*04e0*/ 	.word	0x00000130
        /*04e4*/ 	.short	0x010a
        /*04e6*/ 	.byte	0xff
	.zero		1


	//   ....[62]....
        /*04e8*/ 	.word	0x00002920
        /*04ec*/ 	.word	0x00000000
        /*04f0*/ 	.word	0x00000000
        /*04f4*/ 	.short	0x0101
        /*04f6*/ 	.byte	0xff
	.zero		1


	//   ....[63]....
        /*04f8*/ 	.word	0x00002940
        /*04fc*/ 	.word	0x000000ff
        /*0500*/ 	.word	0x000000e0
        /*0504*/ 	.short	0x010a
        /*0506*/ 	.byte	0x05
	.zero		1


	//   ....[64]....
        /*0508*/ 	.word	0x00002a60
        /*050c*/ 	.word	0x00000000
        /*0510*/ 	.word	0x000000d0
        /*0514*/ 	.short	0x010a
        /*0516*/ 	.byte	0xff
	.zero		1


	//   ....[65]....
        /*0518*/ 	.word	0x00002b60
        /*051c*/ 	.word	0x00000000
        /*0520*/ 	.word	0x00000000
        /*0524*/ 	.short	0x0101
        /*0526*/ 	.byte	0xff
	.zero		1


	//   ....[66]....
        /*0528*/ 	.word	0x00002bf0
        /*052c*/ 	.word	0x000000ff
        /*0530*/ 	.word	0x000000e0
        /*0534*/ 	.short	0x0106
        /*0536*/ 	.byte	0x05
	.zero		1


	//   ....[67]....
        /*0538*/ 	.word	0x00002c10
        /*053c*/ 	.word	0x000000ff
        /*0540*/ 	.word	0x000000e0
        /*0544*/ 	.short	0x010a
        /*0546*/ 	.byte	0x05
	.zero		1


	//   ....[68]....
        /*0548*/ 	.word	0x00002ca0
        /*054c*/ 	.word	0x000000ff
        /*0550*/ 	.word	0x000000e0
        /*0554*/ 	.short	0x0106
        /*0556*/ 	.byte	0x04
	.zero		1


	//   ....[69]....
        /*0558*/ 	.word	0x00002ce0
        /*055c*/ 	.word	0x00000000
        /*0560*/ 	.word	0x000000e0
        /*0564*/ 	.short	0x010a
        /*0566*/ 	.byte	0xff
	.zero		1


	//   ....[70]....
        /*0568*/ 	.word	0x00003220
        /*056c*/ 	.word	0x00000000
        /*0570*/ 	.word	0x000000d0
        /*0574*/ 	.short	0x010a
        /*0576*/ 	.byte	0xff
	.zero		1


	//   ....[71]....
        /*0578*/ 	.word	0x00003320
        /*057c*/ 	.word	0x00000003
        /*0580*/ 	.word	0x00000000
        /*0584*/ 	.short	0x0101
        /*0586*/ 	.byte	0xff
	.zero		1


	//   ....[72]....
        /*0588*/ 	.word	0x00003330
        /*058c*/ 	.word	0x000000ff
        /*0590*/ 	.word	0x00000000
        /*0594*/ 	.short	0x010a
        /*0596*/ 	.byte	0x06
	.zero		1


	//   ....[73]....
        /*0598*/ 	.word	0x000033b0
        /*059c*/ 	.word	0x000000ff
        /*05a0*/ 	.word	0x00000110
        /*05a4*/ 	.short	0x010a
        /*05a6*/ 	.byte	0x07
	.zero		1


	//   ....[74]....
        /*05a8*/ 	.word	0x00003490
        /*05ac*/ 	.word	0x000000ff
        /*05b0*/ 	.word	0x00000000
        /*05b4*/ 	.short	0x010a
        /*05b6*/ 	.byte	0x06
	.zero		1


	//   ....[75]....
        /*05b8*/ 	.word	0x000035c0
        /*05bc*/ 	.word	0x000000ff
        /*05c0*/ 	.word	0x00000000
        /*05c4*/ 	.short	0x010a
        /*05c6*/ 	.byte	0x1a
	.zero		1


	//   ....[76]....
        /*05c8*/ 	.word	0x00003860
        /*05cc*/ 	.word	0x000000ff
        /*05d0*/ 	.word	0x00000000
        /*05d4*/ 	.short	0x010a
        /*05d6*/ 	.byte	0x06
	.zero		1


	//   ....[77]....
        /*05d8*/ 	.word	0x000038f0
        /*05dc*/ 	.word	0x000000ff
        /*05e0*/ 	.word	0x00000000
        /*05e4*/ 	.short	0x010a
        /*05e6*/ 	.byte	0x06
	.zero		1


	//   ....[78]....
        /*05e8*/ 	.word	0x00003980
        /*05ec*/ 	.word	0x000000ff
        /*05f0*/ 	.word	0x00000000
        /*05f4*/ 	.short	0x010a
        /*05f6*/ 	.byte	0x06
	.zero		1


	//   ....[79]....
        /*05f8*/ 	.word	0x00003a10
        /*05fc*/ 	.word	0x000000ff
        /*0600*/ 	.word	0x00000000
        /*0604*/ 	.short	0x010a
        /*0606*/ 	.byte	0x07
	.zero		1


	//   ....[80]....
        /*0608*/ 	.word	0x00003e80
        /*060c*/ 	.word	0x00000000
        /*0610*/ 	.word	0x000000d0
        /*0614*/ 	.short	0x010a
        /*0616*/ 	.byte	0xff
	.zero		1


	//   ....[81]....
        /*0618*/ 	.word	0x00003f40
        /*061c*/ 	.word	0x00000000
        /*0620*/ 	.word	0x00000000
        /*0624*/ 	.short	0x0101
        /*0626*/ 	.byte	0xff
	.zero		1


	//   ....[82]....
        /*0628*/ 	.word	0x00004260
        /*062c*/ 	.word	0x000000ff
        /*0630*/ 	.word	0x000000c8
        /*0634*/ 	.short	0x010a
        /*0636*/ 	.byte	0x07
	.zero		1


	//   ....[83]....
        /*0638*/ 	.word	0x00004450
        /*063c*/ 	.word	0x000000ff
        /*0640*/ 	.word	0x000000a0
        /*0644*/ 	.short	0x010a
        /*0646*/ 	.byte	0x07
	.zero		1


	//   ....[84]....
        /*0648*/ 	.word	0x000045c0
        /*064c*/ 	.word	0x000000ff
        /*0650*/ 	.word	0x00000080
        /*0654*/ 	.short	0x010b
        /*0656*/ 	.byte	0x07
	.zero		1


	//   ....[85]....
        /*0658*/ 	.word	0x000045d0
        /*065c*/ 	.word	0x000000ff
        /*0660*/ 	.word	0x00000000
        /*0664*/ 	.short	0x0101
        /*0666*/ 	.byte	0x08
	.zero		1


	//   ....[86]....
        /*0668*/ 	.word	0x000045e0
        /*066c*/ 	.word	0x000000ff
        /*0670*/ 	.word	0x000000a8
        /*0674*/ 	.short	0x010a
        /*0676*/ 	.byte	0x07
	.zero		1


	//   ....[87]....
        /*0678*/ 	.word	0x00004730
        /*067c*/ 	.word	0x000000ff
        /*0680*/ 	.word	0x00000088
        /*0684*/ 	.short	0x010b
        /*0686*/ 	.byte	0x07
	.zero		1


	//   ....[88]....
        /*0688*/ 	.word	0x00004740
        /*068c*/ 	.word	0x000000ff
        /*0690*/ 	.word	0x00000000
        /*0694*/ 	.short	0x0101
        /*0696*/ 	.byte	0x08
	.zero		1


	//   ....[89]....
        /*0698*/ 	.word	0x00004750
        /*069c*/ 	.word	0x000000ff
        /*06a0*/ 	.word	0x000000b0
        /*06a4*/ 	.short	0x010a
        /*06a6*/ 	.byte	0x07
	.zero		1


	//   ....[90]....
        /*06a8*/ 	.word	0x000048d0
        /*06ac*/ 	.word	0x000000ff
        /*06b0*/ 	.word	0x00000090
        /*06b4*/ 	.short	0x010b
        /*06b6*/ 	.byte	0x07
	.zero		1


	//   ....[91]....
        /*06b8*/ 	.word	0x00004910
        /*06bc*/ 	.word	0x000000ff
        /*06c0*/ 	.word	0x00000000
        /*06c4*/ 	.short	0x0101
        /*06c6*/ 	.byte	0x08
	.zero		1


	//   ....[92]....
        /*06c8*/ 	.word	0x00004950
        /*06cc*/ 	.word	0x000000ff
        /*06d0*/ 	.word	0x000000b8
        /*06d4*/ 	.short	0x010a
        /*06d6*/ 	.byte	0x07
	.zero		1


	//   ....[93]....
        /*06d8*/ 	.word	0x00004b90
        /*06dc*/ 	.word	0x000000ff
        /*06e0*/ 	.word	0x00000098
        /*06e4*/ 	.short	0x010b
        /*06e6*/ 	.byte	0x07
	.zero		1


	//   ....[94]....
        /*06e8*/ 	.word	0x00004bb0
        /*06ec*/ 	.word	0x000000ff
        /*06f0*/ 	.word	0x00000000
        /*06f4*/ 	.short	0x0101
        /*06f6*/ 	.byte	0x0d
	.zero		1


	//   ....[95]....
        /*06f8*/ 	.word	0x00004be0
        /*06fc*/ 	.word	0x000000ff
        /*0700*/ 	.word	0x000000a0
        /*0704*/ 	.short	0x010a
        /*0706*/ 	.byte	0x07
	.zero		1


	//   ....[96]....
        /*0708*/ 	.word	0x00004c00
        /*070c*/ 	.word	0x000000ff
        /*0710*/ 	.word	0x000000a8
        /*0714*/ 	.short	0x010a
        /*0716*/ 	.byte	0x07
	.zero		1


	//   ....[97]....
        /*0718*/ 	.word	0x00004c20
        /*071c*/ 	.word	0x000000ff
        /*0720*/ 	.word	0x000000b0
        /*0724*/ 	.short	0x010a
        /*0726*/ 	.byte	0x07
	.zero		1


	//   ....[98]....
        /*0728*/ 	.word	0x00004c60
        /*072c*/ 	.word	0x00000000
        /*0730*/ 	.word	0x000000b8
        /*0734*/ 	.short	0x010a
        /*0736*/ 	.byte	0xff
	.zero		1


	//   ....[99]....
        /*0738*/ 	.word	0x00004fd0
        /*073c*/ 	.word	0x00000000
        /*0740*/ 	.word	0x000000d0
        /*0744*/ 	.short	0x010a
        /*0746*/ 	.byte	0xff
	.zero		1


	//   ....[100]....
        /*0748*/ 	.word	0x000050e0
        /*074c*/ 	.word	0x00000000
        /*0750*/ 	.word	0x00000000
        /*0754*/ 	.short	0x0101
        /*0756*/ 	.byte	0xff
	.zero		1


	//   ....[101]....
        /*0758*/ 	.word	0x00005b60
        /*075c*/ 	.word	0x000000ff
        /*0760*/ 	.word	0x00000080
        /*0764*/ 	.short	0x010a
        /*0766*/ 	.byte	0x30
	.zero		1


	//   ....[102]....
        /*0768*/ 	.word	0x00005ba0
        /*076c*/ 	.word	0x00000056
        /*0770*/ 	.word	0x000000f0
        /*0774*/ 	.short	0x010a
        /*0776*/ 	.byte	0xff
	.zero		1


	//   ....[103]....
        /*0778*/ 	.word	0x00005d10
        /*077c*/ 	.word	0x000000ff
        /*0780*/ 	.word	0x00000080
        /*0784*/ 	.short	0x010a
        /*0786*/ 	.byte	0x30
	.zero		1


	//   ....[104]....
        /*0788*/ 	.word	0x00005e10
        /*078c*/ 	.word	0x00000056
        /*0790*/ 	.word	0x000000f0
        /*0794*/ 	.short	0x010a
        /*0796*/ 	.byte	0xff
	.zero		1


	//   ....[105]....
        /*0798*/ 	.word	0x00006410
        /*079c*/ 	.word	0x00000000
        /*07a0*/ 	.word	0x00000000
        /*07a4*/ 	.short	0x0101
        /*07a6*/ 	.byte	0xff
	.zero		1


	//   ....[106]....
        /*07a8*/ 	.word	0x00006420
        /*07ac*/ 	.word	0x00000002
        /*07b0*/ 	.word	0x00000080
        /*07b4*/ 	.short	0x010a
        /*07b6*/ 	.byte	0xff
	.zero		1


	//   ....[107]....
        /*07b8*/ 	.word	0x000064f0
        /*07bc*/ 	.word	0x00000002
        /*07c0*/ 	.word	0x00000080
        /*07c4*/ 	.short	0x010a
        /*07c6*/ 	.byte	0xff
	.zero		1


	//   ....[108]....
        /*07c8*/ 	.word	0x00006b70
        /*07cc*/ 	.word	0x00000010
        /*07d0*/ 	.word	0x00000000
        /*07d4*/ 	.short	0x0101
        /*07d6*/ 	.byte	0xff
	.zero		1


	//   ....[109]....
        /*07d8*/ 	.word	0x00006b90
        /*07dc*/ 	.word	0x00000000
        /*07e0*/ 	.word	0x00000080
        /*07e4*/ 	.short	0x010a
        /*07e6*/ 	.byte	0xff
	.zero		1


	//   ....[110]....
        /*07e8*/ 	.word	0x00006c50
        /*07ec*/ 	.word	0x00000000
        /*07f0*/ 	.word	0x00000080
        /*07f4*/ 	.short	0x010a
        /*07f6*/ 	.byte	0xff
	.zero		1


	//   ....[111]....
        /*07f8*/ 	.word	0x000072d0
        /*07fc*/ 	.word	0x00000010
        /*0800*/ 	.word	0x00000000
        /*0804*/ 	.short	0x0101
        /*0806*/ 	.byte	0xff
	.zero		1


	//   ....[112]....
        /*0808*/ 	.word	0x000072f0
        /*080c*/ 	.word	0x00000002
        /*0810*/ 	.word	0x00000080
        /*0814*/ 	.short	0x010a
        /*0816*/ 	.byte	0xff
	.zero		1


	//   ....[113]....
        /*0818*/ 	.word	0x000073b0
        /*081c*/ 	.word	0x00000002
        /*0820*/ 	.word	0x00000080
        /*0824*/ 	.short	0x010a
        /*0826*/ 	.byte	0xff
	.zero		1


	//   ....[114]....
        /*0828*/ 	.word	0x00007650
        /*082c*/ 	.word	0x000000ff
        /*0830*/ 	.word	0x00000000
        /*0834*/ 	.short	0x0101
        /*0836*/ 	.byte	0x05
	.zero		1


	//   ....[115]....
        /*0838*/ 	.word	0x00007a90
        /*083c*/ 	.word	0x00000000
        /*0840*/ 	.word	0x00000000
        /*0844*/ 	.short	0x0101
        /*0846*/ 	.byte	0xff
	.zero		1


	//   ....[116]....
        /*0848*/ 	.word	0x00007d00
        /*084c*/ 	.word	0x000000ff
        /*0850*/ 	.word	0x00000000
        /*0854*/ 	.short	0x0101
        /*0856*/ 	.byte	0x04
	.zero		1


	//   ....[117]....
        /*0858*/ 	.word	0x00007d20
        /*085c*/ 	.word	0x00000002
        /*0860*/ 	.word	0x00000140
        /*0864*/ 	.short	0x010a
        /*0866*/ 	.byte	0xff
	.zero		1


	//   ....[118]....
        /*0868*/ 	.word	0x00007d80
        /*086c*/ 	.word	0x00000002
        /*0870*/ 	.word	0x00000040
        /*0874*/ 	.short	0x010a
        /*0876*/ 	.byte	0xff
	.zero		1


	//   ....[119]....
        /*0878*/ 	.word	0x00007de0
        /*087c*/ 	.word	0x00000002
        /*0880*/ 	.word	0x00000040
        /*0884*/ 	.short	0x010a
        /*0886*/ 	.byte	0xff
	.zero		1


	//   ....[120]....
        /*0888*/ 	.word	0x00007e30
        /*088c*/ 	.word	0x00000002
        /*0890*/ 	.word	0x000000d0
        /*0894*/ 	.short	0x010a
        /*0896*/ 	.byte	0xff
	.zero		1


	//   ....[121]....
        /*0898*/ 	.word	0x00007e90
        /*089c*/ 	.word	0x00000000
        /*08a0*/ 	.word	0x00000000
        /*08a4*/ 	.short	0x010a
        /*08a6*/ 	.byte	0xff
	.zero		1


	//   ....[122]....
        /*08a8*/ 	.word	0x00007ef0
        /*08ac*/ 	.word	0x00000000
        /*08b0*/ 	.word	0x00000000
        /*08b4*/ 	.short	0x010a
        /*08b6*/ 	.byte	0xff
	.zero		1


	//   ....[123]....
        /*08b8*/ 	.word	0x00007f50
        /*08bc*/ 	.word	0x00000000
        /*08c0*/ 	.word	0x00000000
        /*08c4*/ 	.short	0x010a
        /*08c6*/ 	.byte	0xff
	.zero		1


	//   ....[124]....
        /*08c8*/ 	.word	0x00007fb0
        /*08cc*/ 	.word	0x00000000
        /*08d0*/ 	.word	0x00000000
        /*08d4*/ 	.short	0x010a
        /*08d6*/ 	.byte	0xff
	.zero		1


	//   ....[125]....
        /*08d8*/ 	.word	0x00008010
        /*08dc*/ 	.word	0x00000000
        /*08e0*/ 	.word	0x00000000
        /*08e4*/ 	.short	0x010a
        /*08e6*/ 	.byte	0xff
	.zero		1


	//   ....[126]....
        /*08e8*/ 	.word	0x00008070
        /*08ec*/ 	.word	0x00000000
        /*08f0*/ 	.word	0x00000000
        /*08f4*/ 	.short	0x010a
        /*08f6*/ 	.byte	0xff
	.zero		1


	//   ....[127]....
        /*08f8*/ 	.word	0x000080d0
        /*08fc*/ 	.word	0x00000000
        /*0900*/ 	.word	0x00000000
        /*0904*/ 	.short	0x010a
        /*0906*/ 	.byte	0xff
	.zero		1


	//   ....[128]....
        /*0908*/ 	.word	0x00008120
        /*090c*/ 	.word	0x00000000
        /*0910*/ 	.word	0x00000130
        /*0914*/ 	.short	0x010a
        /*0916*/ 	.byte	0xff
	.zero		1


	//   ....[129]....
        /*0918*/ 	.word	0x00008180
        /*091c*/ 	.word	0x00000000
        /*0920*/ 	.word	0x000000e0
        /*0924*/ 	.short	0x010a
        /*0926*/ 	.byte	0xff
	.zero		1


	//   ....[130]....
        /*0928*/ 	.word	0x000081d0
        /*092c*/ 	.word	0x00000000
        /*0930*/ 	.word	0x000000d0
        /*0934*/ 	.short	0x010a
        /*0936*/ 	.byte	0xff
	.zero		1


	//   ....[131]....
        /*0938*/ 	.word	0x00008230
        /*093c*/ 	.word	0x00000000
        /*0940*/ 	.word	0x000000e0
        /*0944*/ 	.short	0x010a
        /*0946*/ 	.byte	0xff
	.zero		1


	//   ....[132]....
        /*0948*/ 	.word	0x00008280
        /*094c*/ 	.word	0x00000000
        /*0950*/ 	.word	0x000000d0
        /*0954*/ 	.short	0x010a
        /*0956*/ 	.byte	0xff
	.zero		1


	//   ....[133]....
        /*0958*/ 	.word	0x000082e0
        /*095c*/ 	.word	0x00000002
        /*0960*/ 	.word	0x00000110
        /*0964*/ 	.short	0x010a
        /*0966*/ 	.byte	0xff
	.zero		1


	//   ....[134]....
        /*0968*/ 	.word	0x00008340
        /*096c*/ 	.word	0x00000000
        /*0970*/ 	.word	0x00000000
        /*0974*/ 	.short	0x010a
        /*0976*/ 	.byte	0xff
	.zero		1


	//   ....[135]....
        /*0978*/ 	.word	0x000083a0
        /*097c*/ 	.word	0x00000000
        /*0980*/ 	.word	0x00000000
        /*0984*/ 	.short	0x010a
        /*0986*/ 	.byte	0xff
	.zero		1


	//   ....[136]....
        /*0988*/ 	.word	0x00008400
        /*098c*/ 	.word	0x00000000
        /*0990*/ 	.word	0x00000000
        /*0994*/ 	.short	0x010a
        /*0996*/ 	.byte	0xff
	.zero		1


	//   ....[137]....
        /*0998*/ 	.word	0x00008460
        /*099c*/ 	.word	0x00000000
        /*09a0*/ 	.word	0x00000000
        /*09a4*/ 	.short	0x010a
        /*09a6*/ 	.byte	0xff
	.zero		1


	//   ....[138]....
        /*09a8*/ 	.word	0x000084c0
        /*09ac*/ 	.word	0x00000000
        /*09b0*/ 	.word	0x00000000
        /*09b4*/ 	.short	0x010a
        /*09b6*/ 	.byte	0xff
	.zero		1


	//   ....[139]....
        /*09b8*/ 	.word	0x00008510
        /*09bc*/ 	.word	0x00000000
        /*09c0*/ 	.word	0x000000d0
        /*09c4*/ 	.short	0x010a
        /*09c6*/ 	.byte	0xff
	.zero		1


	//   ....[140]....
        /*09c8*/ 	.word	0x00008570
        /*09cc*/ 	.word	0x00000000
        /*09d0*/ 	.word	0x000000c8
        /*09d4*/ 	.short	0x010a
        /*09d6*/ 	.byte	0xff
	.zero		1


	//   ....[141]....
        /*09d8*/ 	.word	0x000085d0
        /*09dc*/ 	.word	0x00000000
        /*09e0*/ 	.word	0x000000a0
        /*09e4*/ 	.short	0x010a
        /*09e6*/ 	.byte	0xff
	.zero		1


	//   ....[142]....
        /*09e8*/ 	.word	0x00008630
        /*09ec*/ 	.word	0x00000000
        /*09f0*/ 	.word	0x000000a8
        /*09f4*/ 	.short	0x010a
        /*09f6*/ 	.byte	0xff
	.zero		1


	//   ....[143]....
        /*09f8*/ 	.word	0x00008690
        /*09fc*/ 	.word	0x00000000
        /*0a00*/ 	.word	0x000000b0
        /*0a04*/ 	.short	0x010a
        /*0a06*/ 	.byte	0xff
	.zero		1


	//   ....[144]....
        /*0a08*/ 	.word	0x000086f0
        /*0a0c*/ 	.word	0x00000000
        /*0a10*/ 	.word	0x000000b8
        /*0a14*/ 	.short	0x010a
        /*0a16*/ 	.byte	0xff
	.zero		1


	//   ....[145]....
        /*0a18*/ 	.word	0x00008750
        /*0a1c*/ 	.word	0x00000000
        /*0a20*/ 	.word	0x000000a0
        /*0a24*/ 	.short	0x010a
        /*0a26*/ 	.byte	0xff
	.zero		1


	//   ....[146]....
        /*0a28*/ 	.word	0x000087b0
        /*0a2c*/ 	.word	0x00000000
        /*0a30*/ 	.word	0x000000a8
        /*0a34*/ 	.short	0x010a
        /*0a36*/ 	.byte	0xff
	.zero		1


	//   ....[147]....
        /*0a38*/ 	.word	0x00008810
        /*0a3c*/ 	.word	0x00000000
        /*0a40*/ 	.word	0x000000b0
        /*0a44*/ 	.short	0x010a
        /*0a46*/ 	.byte	0xff
	.zero		1


	//   ....[148]....
        /*0a48*/ 	.word	0x00008860
        /*0a4c*/ 	.word	0x00000000
        /*0a50*/ 	.word	0x000000d0
        /*0a54*/ 	.short	0x010a
        /*0a56*/ 	.byte	0xff
	.zero		1


	//   ....[149]....
        /*0a58*/ 	.word	0x000088c0
        /*0a5c*/ 	.word	0x00000000
        /*0a60*/ 	.word	0x00000080
        /*0a64*/ 	.short	0x010a
        /*0a66*/ 	.byte	0xff
	.zero		1


	//   ....[150]....
        /*0a68*/ 	.word	0x00008910
        /*0a6c*/ 	.word	0x00000056
        /*0a70*/ 	.word	0x000000f0
        /*0a74*/ 	.short	0x010a
        /*0a76*/ 	.byte	0xff
	.zero		1


	//   ....[151]....
        /*0a78*/ 	.word	0x00008960
        /*0a7c*/ 	.word	0x00000002
        /*0a80*/ 	.word	0x00000080
        /*0a84*/ 	.short	0x010a
        /*0a86*/ 	.byte	0xff
	.zero		1


	//   ....[152]....
        /*0a88*/ 	.word	0x000089b0
        /*0a8c*/ 	.word	0x00000000
        /*0a90*/ 	.word	0x00000080
        /*0a94*/ 	.short	0x010a
        /*0a96*/ 	.byte	0xff
	.zero		1


	//   ....[153]....
        /*0a98*/ 	.word	0x00008a00
        /*0a9c*/ 	.word	0x00000002
        /*0aa0*/ 	.word	0x00000080
        /*0aa4*/ 	.short	0x010a
        /*0aa6*/ 	.byte	0xff
	.zero		1


	//----- nvinfo : EIATTR_NUM_MBARRIERS
	.align		4
.L_47:
        /*0aa8*/ 	.byte	0x03, 0x38
        /*0aaa*/ 	.short	0x002a


	//----- nvinfo : EIATTR_EXIT_INSTR_OFFSETS
	.align		4
        /*0aac*/ 	.byte	0x04, 0x1c
        /*0aae*/ 	.short	(.L_49 - .L_48)


	//   ....[0]....
.L_48:
        /*0ab0*/ 	.word	0x000027c0


	//   ....[1]....
        /*0ab4*/ 	.word	0x00002cb0


	//   ....[2]....
        /*0ab8*/ 	.word	0x00002d10


	//   ....[3]....
        /*0abc*/ 	.word	0x00003c70


	//   ....[4]....
        /*0ac0*/ 	.word	0x00004c90


	//   ....[5]....
        /*0ac4*/ 	.word	0x00004cd0


	//   ....[6]....
        /*0ac8*/ 	.word	0x00007bf0


	//   ....[7]....
        /*0acc*/ 	.word	0x00007c70


	//   ....[8]....
        /*0ad0*/ 	.word	0x00007ca0


	//   ....[9]....
        /*0ad4*/ 	.word	0x00007d10


	//----- nvinfo : EIATTR_MAX_THREADS
	.align		4
.L_49:
        /*0ad8*/ 	.byte	0x04, 0x05
        /*0ada*/ 	.short	(.L_51 - .L_50)
.L_50:
        /*0adc*/ 	.word	0x00000100
        /*0ae0*/ 	.word	0x00000001
        /*0ae4*/ 	.word	0x00000001


	//----- nvinfo : EIATTR_CRS_STACK_SIZE
	.align		4
.L_51:
        /*0ae8*/ 	.byte	0x04, 0x1e
        /*0aea*/ 	.short	(.L_53 - .L_52)
.L_52:
        /*0aec*/ 	.word	0x00000000


	//----- nvinfo : EIATTR_CBANK_PARAM_SIZE
	.align		4
.L_53:
        /*0af0*/ 	.byte	0x03, 0x19
        /*0af2*/ 	.short	0x0800


	//----- nvinfo : EIATTR_PARAM_CBANK
	.align		4
        /*0af4*/ 	.byte	0x04, 0x0a
        /*0af6*/ 	.short	(.L_55 - .L_54)
	.align		4
.L_54:
        /*0af8*/ 	.word	index@(.nv.constant0._ZN7cutlass13device_kernelINS_4gemm6kernel13GemmUniversalIN4cute5tupleIJiiiiEEENS1_10collective13CollectiveMmaINS1_35MainloopSm100TmaUmmaWarpSpecializedILi8ELi2ELi4ENS5_IJNS4_1CILi1EEESB_SB_EEEEENS5_IJNSA_ILi64EEENSA_ILi128EEENSA_ILi32EEEEEEfNS5_IJlSB_lEEEfSI_NS4_8TiledMMAINS4_8MMA_AtomIJNS4_17SM100_MMA_TF32_SSINS_10tfloat32_tESM_fLi64ELi128ELNS4_4UMMA5MajorE0ELSO_0ELNSN_7ScaleInE0ELSP_0EEEEEENS4_6LayoutISC_NS5_IJNSA_ILi0EEEST_ST_EEEEENS5_IJNS4_10UnderscoreESW_SW_EEEEENS4_13SM90_TMA_LOADENS4_14ComposedLayoutINS4_7SwizzleILi3ELi4ELi3EEENS4_18smem_ptr_flag_bitsILi32EEENSS_INS5_IJNSA_ILi8EEESG_EEENS5_IJSG_SB_EEEEEEEvNS4_8identityESZ_S19_vS1A_EENS_8epilogue10collective18CollectiveEpilogueINS1C_23Sm100TmaWarpSpecializedILi4ELi2ELi16ELb1ELb0EEEJSH_NS5_IJNSS_ISE_SB_EENSS_ISG_SB_EEEEEfSI_fSI_NS1C_6fusion15FusionCallbacksIS1G_NS1K_17LinearCombinationIffffLNS_15FloatRoundStyleE2EEESH_S1J_JEEENS4_5SM1004TMEM4LOAD26SM100_TMEM_LOAD_16dp128b8xESZ_S19_NS4_17SM75_U32x4_LDSM_NENS4_14SM90_TMA_STOREES19_NS4_17SM90_U32x4_STSM_NENS4_39AutoVectorizingCopyWithAssumedAlignmentILi128EEEEEEvvEEEEvNT_6ParamsE)
        /*0afc*/ 	.short	0x0380
        /*0afe*/ 	.short	0x0800


	//----- nvinfo : EIATTR_SW_WAR
	.align		4
.L_55:
        /*0b00*/ 	.byte	0x04, 0x36
        /*0b02*/ 	.short	(.L_57 - .L_56)
.L_56:
        /*0b04*/ 	.word	0x00000008
.L_57:


//--------------------- .nv.callgraph             --------------------------
	.section	.nv.callgraph,"",@"SHT_CUDA_CALLGRAPH"
	.align	4
	.sectionentsize	8
	.align		4
        /*0000*/ 	.word	0x00000000
	.align		4
        /*0004*/ 	.word	0xffffffff
	.align		4
        /*0008*/ 	.word	index@(_ZN7cutlass13device_kernelINS_4gemm6kernel13GemmUniversalIN4cute5tupleIJiiiiEEENS1_10collective13CollectiveMmaINS1_35MainloopSm100TmaUmmaWarpSpecializedILi8ELi2ELi4ENS5_IJNS4_1CILi1EEESB_SB_EEEEENS5_IJNSA_ILi64EEENSA_ILi128EEENSA_ILi32EEEEEEfNS5_IJlSB_lEEEfSI_NS4_8TiledMMAINS4_8MMA_AtomIJNS4_17SM100_MMA_TF32_SSINS_10tfloat32_tESM_fLi64ELi128ELNS4_4UMMA5MajorE0ELSO_0ELNSN_7ScaleInE0ELSP_0EEEEEENS4_6LayoutISC_NS5_IJNSA_ILi0EEEST_ST_EEEEENS5_IJNS4_10UnderscoreESW_SW_EEEEENS4_13SM90_TMA_LOADENS4_14ComposedLayoutINS4_7SwizzleILi3ELi4ELi3EEENS4_18smem_ptr_flag_bitsILi32EEENSS_INS5_IJNSA_ILi8EEESG_EEENS5_IJSG_SB_EEEEEEEvNS4_8identityESZ_S19_vS1A_EENS_8epilogue10collective18CollectiveEpilogueINS1C_23Sm100TmaWarpSpecializedILi4ELi2ELi16ELb1ELb0EEEJSH_NS5_IJNSS_ISE_SB_EENSS_ISG_SB_EEEEEfSI_fSI_NS1C_6fusion15FusionCallbacksIS1G_NS1K_17LinearCombinationIffffLNS_15FloatRoundStyleE2EEESH_S1J_JEEENS4_5SM1004TMEM4LOAD26SM100_TMEM_LOAD_16dp128b8xESZ_S19_NS4_17SM75_U32x4_LDSM_NENS4_14SM90_TMA_STOREES19_NS4_17SM90_U32x4_STSM_NENS4_39AutoVectorizingCopyWithAssumedAlignmentILi128EEEEEEvvEEEEvNT_6ParamsE)
	.align		4
        /*000c*/ 	.word	index@(__assertfail)
	.align		4
        /*0010*/ 	.word	0x00000000
	.align		4
        /*0014*/ 	.word	0xfffffffe
	.align		4
        /*0018*/ 	.word	0x00000000
	.align		4
        /*001c*/ 	.word	0xfffffffd
	.align		4
        /*0020*/ 	.word	0x00000000
	.align		4
        /*0024*/ 	.word	0xfffffffc


//--------------------- .nv.constant4             --------------------------
	.section	.nv.constant4,"a",@progbits
	.align	8
	.align		8
.nv.constant4:
        /*0000*/ 	.dword	__assertfail
	.align		8
        /*0008*/ 	.dword	__unnamed_1
	.align		8
        /*0010*/ 	.dword	__unnamed_2
	.align		8
        /*0018*/ 	.dword	_ZN40_INTERNAL_c3b37185_4_k_cu_2dc8ad6c_287914cuda3std3__45__cpo5beginE
	.align		8
        /*0020*/ 	.dword	_ZN40_INTERNAL_c3b37185_4_k_cu_2dc8ad6c_287914cuda3std3__45__cpo3endE
	.align		8
        /*0028*/ 	.dword	_ZN40_INTERNAL_c3b37185_4_k_cu_2dc8ad6c_287914cuda3std3__45__cpo6cbeginE
	.align		8
        /*0030*/ 	.dword	_ZN40_INTERNAL_c3b37185_4_k_cu_2dc8ad6c_287914cuda3std3__45__cpo4cendE
	.align		8
        /*0038*/ 	.dword	_ZN40_INTERNAL_c3b37185_4_k_cu_2dc8ad6c_287914cuda3std3__442_GLOBAL__N__c3b37185_4_k_cu_2dc8ad6c_287916ignoreE
	.align		8
        /*0040*/ 	.dword	_ZN40_INTERNAL_c3b37185_4_k_cu_2dc8ad6c_287914cuda3std3__419piecewise_constructE
	.align		8
        /*0048*/ 	.dword	_ZN40_INTERNAL_c3b37185_4_k_cu_2dc8ad6c_287914cuda3std3__48in_placeE
	.align		8
        /*0050*/ 	.dword	_ZN40_INTERNAL_c3b37185_4_k_cu_2dc8ad6c_287914cuda3std6ranges3__45__cpo4swapE
	.align		8
        /*0058*/ 	.dword	_ZN40_INTERNAL_c3b37185_4_k_cu_2dc8ad6c_287914cuda3std6ranges3__45__cpo9iter_moveE
	.align		8
        /*0060*/ 	.dword	_ZN40_INTERNAL_c3b37185_4_k_cu_2dc8ad6c_287914cute7productE
	.align		8
        /*0068*/ 	.dword	_ZN40_INTERNAL_c3b37185_4_k_cu_2dc8ad6c_287914cute1_E
	.align		8
        /*0070*/ 	.dword	$str$25
	.align		8
        /*0078*/ 	.dword	$str$26
	.align		8
        /*0080*/ 	.dword	$str$27
	.align		8
        /*0088*/ 	.dword	$str$28


//--------------------- .text._ZN7cutlass13device_kernelINS_4gemm6kernel13GemmUniversalIN4cute5tupleIJiiiiEEENS1_10collective13CollectiveMmaINS1_35MainloopSm100TmaUmmaWarpSpecializedILi8ELi2ELi4ENS5_IJNS4_1CILi1EEESB_SB_EEEEENS5_IJNSA_ILi64EEENSA_ILi128EEENSA_ILi32EEEEEEfNS5_IJlSB_lEEEfSI_NS4_8TiledMMAINS4_8MMA_AtomIJNS4_17SM100_MMA_TF32_SSINS_10tfloat32_tESM_fLi64ELi128ELNS4_4UMMA5MajorE0ELSO_0ELNSN_7ScaleInE0ELSP_0EEEEEENS4_6LayoutISC_NS5_IJNSA_ILi0EEEST_ST_EEEEENS5_IJNS4_10UnderscoreESW_SW_EEEEENS4_13SM90_TMA_LOADENS4_14ComposedLayoutINS4_7SwizzleILi3ELi4ELi3EEENS4_18smem_ptr_flag_bitsILi32EEENSS_INS5_IJNSA_ILi8EEESG_EEENS5_IJSG_SB_EEEEEEEvNS4_8identityESZ_S19_vS1A_EENS_8epilogue10collective18CollectiveEpilogueINS1C_23Sm100TmaWarpSpecializedILi4ELi2ELi16ELb1ELb0EEEJSH_NS5_IJNSS_ISE_SB_EENSS_ISG_SB_EEEEEfSI_fSI_NS1C_6fusion15FusionCallbacksIS1G_NS1K_17LinearCombinationIffffLNS_15FloatRoundStyleE2EEESH_S1J_JEEENS4_5SM1004TMEM4LOAD26SM100_TMEM_LOAD_16dp128b8xESZ_S19_NS4_17SM75_U32x4_LDSM_NENS4_14SM90_TMA_STOREES19_NS4_17SM90_U32x4_STSM_NENS4_39AutoVectorizingCopyWithAssumedAlignmentILi128EEEEEEvvEEEEvNT_6ParamsE --------------------------
	.section	.text._ZN7cutlass13device_kernelINS_4gemm6kernel13GemmUniversalIN4cute5tupleIJiiiiEEENS1_10collective13CollectiveMmaINS1_35MainloopSm100TmaUmmaWarpSpecializedILi8ELi2ELi4ENS5_IJNS4_1CILi1EEESB_SB_EEEEENS5_IJNSA_ILi64EEENSA_ILi128EEENSA_ILi32EEEEEEfNS5_IJlSB_lEEEfSI_NS4_8TiledMMAINS4_8MMA_AtomIJNS4_17SM100_MMA_TF32_SSINS_10tfloat32_tESM_fLi64ELi128ELNS4_4UMMA5MajorE0ELSO_0ELNSN_7ScaleInE0ELSP_0EEEEEENS4_6LayoutISC_NS5_IJNSA_ILi0EEEST_ST_EEEEENS5_IJNS4_10UnderscoreESW_SW_EEEEENS4_13SM90_TMA_LOADENS4_14ComposedLayoutINS4_7SwizzleILi3ELi4ELi3EEENS4_18smem_ptr_flag_bitsILi32EEENSS_INS5_IJNSA_ILi8EEESG_EEENS5_IJSG_SB_EEEEEEEvNS4_8identityESZ_S19_vS1A_EENS_8epilogue10collective18CollectiveEpilogueINS1C_23Sm100TmaWarpSpecializedILi4ELi2ELi16ELb1ELb0EEEJSH_NS5_IJNSS_ISE_SB_EENSS_ISG_SB_EEEEEfSI_fSI_NS1C_6fusion15FusionCallbacksIS1G_NS1K_17LinearCombinationIffffLNS_15FloatRoundStyleE2EEESH_S1J_JEEENS4_5SM1004TMEM4LOAD26SM100_TMEM_LOAD_16dp128b8xESZ_S19_NS4_17SM75_U32x4_LDSM_NENS4_14SM90_TMA_STOREES19_NS4_17SM90_U32x4_STSM_NENS4_39AutoVectorizingCopyWithAssumedAlignmentILi128EEEEEEvvEEEEvNT_6ParamsE,"ax",@progbits
	.align	128
.text._ZN7cutlass13device_kernelINS_4gemm6kernel13GemmUniversalIN4cute5tupleIJiiiiEEENS1_10collective13CollectiveMmaINS1_35MainloopSm100TmaUmmaWarpSpecializedILi8ELi2ELi4ENS5_IJNS4_1CILi1EEESB_SB_EEEEENS5_IJNSA_ILi64EEENSA_ILi128EEENSA_ILi32EEEEEEfNS5_IJlSB_lEEEfSI_NS4_8TiledMMAINS4_8MMA_AtomIJNS4_17SM100_MMA_TF32_SSINS_10tfloat32_tESM_fLi64ELi128ELNS4_4UMMA5MajorE0ELSO_0ELNSN_7ScaleInE0ELSP_0EEEEEENS4_6LayoutISC_NS5_IJNSA_ILi0EEEST_ST_EEEEENS5_IJNS4_10UnderscoreESW_SW_EEEEENS4_13SM90_TMA_LOADENS4_14ComposedLayoutINS4_7SwizzleILi3ELi4ELi3EEENS4_18smem_ptr_flag_bitsILi32EEENSS_INS5_IJNSA_ILi8EEESG_EEENS5_IJSG_SB_EEEEEEEvNS4_8identityESZ_S19_vS1A_EENS_8epilogue10collective18CollectiveEpilogueINS1C_23Sm100TmaWarpSpecializedILi4ELi2ELi16ELb1ELb0EEEJSH_NS5_IJNSS_ISE_SB_EENSS_ISG_SB_EEEEEfSI_fSI_NS1C_6fusion15FusionCallbacksIS1G_NS1K_17LinearCombinationIffffLNS_15FloatRoundStyleE2EEESH_S1J_JEEENS4_5SM1004TMEM4LOAD26SM100_TMEM_LOAD_16dp128b8xESZ_S19_NS4_17SM75_U32x4_LDSM_NENS4_14SM90_TMA_STOREES19_NS4_17SM90_U32x4_STSM_NENS4_39AutoVectorizingCopyWithAssumedAlignmentILi128EEEEEEvvEEEEvNT_6ParamsE:
        .type           _ZN7cutlass13device_kernelINS_4gemm6kernel13GemmUniversalIN4cute5tupleIJiiiiEEENS1_10collective13CollectiveMmaINS1_35MainloopSm100TmaUmmaWarpSpecializedILi8ELi2ELi4ENS5_IJNS4_1CILi1EEESB_SB_EEEEENS5_IJNSA_ILi64EEENSA_ILi128EEENSA_ILi32EEEEEEfNS5_IJlSB_lEEEfSI_NS4_8TiledMMAINS4_8MMA_AtomIJNS4_17SM100_MMA_TF32_SSINS_10tfloat32_tESM_fLi64ELi128ELNS4_4UMMA5MajorE0ELSO_0ELNSN_7ScaleInE0ELSP_0EEEEEENS4_6LayoutISC_NS5_IJNSA_ILi0EEEST_ST_EEEEENS5_IJNS4_10UnderscoreESW_SW_EEEEENS4_13SM90_TMA_LOADENS4_14ComposedLayoutINS4_7SwizzleILi3ELi4ELi3EEENS4_18smem_ptr_flag_bitsILi32EEENSS_INS5_IJNSA_ILi8EEESG_EEENS5_IJSG_SB_EEEEEEEvNS4_8identityESZ_S19_vS1A_EENS_8epilogue10collective18CollectiveEpilogueINS1C_23Sm100TmaWarpSpecializedILi4ELi2ELi16ELb1ELb0EEEJSH_NS5_IJNSS_ISE_SB_EENSS_ISG_SB_EEEEEfSI_fSI_NS1C_6fusion15FusionCallbacksIS1G_NS1K_17LinearCombinationIffffLNS_15FloatRoundStyleE2EEESH_S1J_JEEENS4_5SM1004TMEM4LOAD26SM100_TMEM_LOAD_16dp128b8xESZ_S19_NS4_17SM75_U32x4_LDSM_NENS4_14SM90_TMA_STOREES19_NS4_17SM90_U32x4_STSM_NENS4_39AutoVectorizingCopyWithAssumedAlignmentILi128EEEEEEvvEEEEvNT_6ParamsE,@function
        .size           _ZN7cutlass13device_kernelINS_4gemm6kernel13GemmUniversalIN4cute5tupleIJiiiiEEENS1_10collective13CollectiveMmaINS1_35MainloopSm100TmaUmmaWarpSpecializedILi8ELi2ELi4ENS5_IJNS4_1CILi1EEESB_SB_EEEEENS5_IJNSA_ILi64EEENSA_ILi128EEENSA_ILi32EEEEEEfNS5_IJlSB_lEEEfSI_NS4_8TiledMMAINS4_8MMA_AtomIJNS4_17SM100_MMA_TF32_SSINS_10tfloat32_tESM_fLi64ELi128ELNS4_4UMMA5MajorE0ELSO_0ELNSN_7ScaleInE0ELSP_0EEEEEENS4_6LayoutISC_NS5_IJNSA_ILi0EEEST_ST_EEEEENS5_IJNS4_10UnderscoreESW_SW_EEEEENS4_13SM90_TMA_LOADENS4_14ComposedLayoutINS4_7SwizzleILi3ELi4ELi3EEENS4_18smem_ptr_flag_bitsILi32EEENSS_INS5_IJNSA_ILi8EEESG_EEENS5_IJSG_SB_EEEEEEEvNS4_8identityESZ_S19_vS1A_EENS_8epilogue10collective18CollectiveEpilogueINS1C_23Sm100TmaWarpSpecializedILi4ELi2ELi16ELb1ELb0EEEJSH_NS5_IJNSS_ISE_SB_EENSS_ISG_SB_EEEEEfSI_fSI_NS1C_6fusion15FusionCallbacksIS1G_NS1K_17LinearCombinationIffffLNS_15FloatRoundStyleE2EEESH_S1J_JEEENS4_5SM1004TMEM4LOAD26SM100_TMEM_LOAD_16dp128b8xESZ_S19_NS4_17SM75_U32x4_LDSM_NENS4_14SM90_TMA_STOREES19_NS4_17SM90_U32x4_STSM_NENS4_39AutoVectorizingCopyWithAssumedAlignmentILi128EEEEEEvvEEEEvNT_6ParamsE,(.L_x_188 - _ZN7cutlass13device_kernelINS_4gemm6kernel13GemmUniversalIN4cute5tupleIJiiiiEEENS1_10collective13CollectiveMmaINS1_35MainloopSm100TmaUmmaWarpSpecializedILi8ELi2ELi4ENS5_IJNS4_1CILi1EEESB_SB_EEEEENS5_IJNSA_ILi64EEENSA_ILi128EEENSA_ILi32EEEEEEfNS5_IJlSB_lEEEfSI_NS4_8TiledMMAINS4_8MMA_AtomIJNS4_17SM100_MMA_TF32_SSINS_10tfloat32_tESM_fLi64ELi128ELNS4_4UMMA5MajorE0ELSO_0ELNSN_7ScaleInE0ELSP_0EEEEEENS4_6LayoutISC_NS5_IJNSA_ILi0EEEST_ST_EEEEENS5_IJNS4_10UnderscoreESW_SW_EEEEENS4_13SM90_TMA_LOADENS4_14ComposedLayoutINS4_7SwizzleILi3ELi4ELi3EEENS4_18smem_ptr_flag_bitsILi32EEENSS_INS5_IJNSA_ILi8EEESG_EEENS5_IJSG_SB_EEEEEEEvNS4_8identityESZ_S19_vS1A_EENS_8epilogue10collective18CollectiveEpilogueINS1C_23Sm100TmaWarpSpecializedILi4ELi2ELi16ELb1ELb0EEEJSH_NS5_IJNSS_ISE_SB_EENSS_ISG_SB_EEEEEfSI_fSI_NS1C_6fusion15FusionCallbacksIS1G_NS1K_17LinearCombinationIffffLNS_15FloatRoundStyleE2EEESH_S1J_JEEENS4_5SM1004TMEM4LOAD26SM100_TMEM_LOAD_16dp128b8xESZ_S19_NS4_17SM75_U32x4_LDSM_NENS4_14SM90_TMA_STOREES19_NS4_17SM90_U32x4_STSM_NENS4_39AutoVectorizingCopyWithAssumedAlignmentILi128EEEEEEvvEEEEvNT_6ParamsE)
        .other          _ZN7cutlass13device_kernelINS_4gemm6kernel13GemmUniversalIN4cute5tupleIJiiiiEEENS1_10collective13CollectiveMmaINS1_35MainloopSm100TmaUmmaWarpSpecializedILi8ELi2ELi4ENS5_IJNS4_1CILi1EEESB_SB_EEEEENS5_IJNSA_ILi64EEENSA_ILi128EEENSA_ILi32EEEEEEfNS5_IJlSB_lEEEfSI_NS4_8TiledMMAINS4_8MMA_AtomIJNS4_17SM100_MMA_TF32_SSINS_10tfloat32_tESM_fLi64ELi128ELNS4_4UMMA5MajorE0ELSO_0ELNSN_7ScaleInE0ELSP_0EEEEEENS4_6LayoutISC_NS5_IJNSA_ILi0EEEST_ST_EEEEENS5_IJNS4_10UnderscoreESW_SW_EEEEENS4_13SM90_TMA_LOADENS4_14ComposedLayoutINS4_7SwizzleILi3ELi4ELi3EEENS4_18smem_ptr_flag_bitsILi32EEENSS_INS5_IJNSA_ILi8EEESG_EEENS5_IJSG_SB_EEEEEEEvNS4_8identityESZ_S19_vS1A_EENS_8epilogue10collective18CollectiveEpilogueINS1C_23Sm100TmaWarpSpecializedILi4ELi2ELi16ELb1ELb0EEEJSH_NS5_IJNSS_ISE_SB_EENSS_ISG_SB_EEEEEfSI_fSI_NS1C_6fusion15FusionCallbacksIS1G_NS1K_17LinearCombinationIffffLNS_15FloatRoundStyleE2EEESH_S1J_JEEENS4_5SM1004TMEM4LOAD26SM100_TMEM_LOAD_16dp128b8xESZ_S19_NS4_17SM75_U32x4_LDSM_NENS4_14SM90_TMA_STOREES19_NS4_17SM90_U32x4_STSM_NENS4_39AutoVectorizingCopyWithAssumedAlignmentILi128EEEEEEvvEEEEvNT_6ParamsE,@"STO_CUDA_ENTRY STV_DEFAULT"
_ZN7cutlass13device_kernelINS_4gemm6kernel13GemmUniversalIN4cute5tupleIJiiiiEEENS1_10collective13CollectiveMmaINS1_35MainloopSm100TmaUmmaWarpSpecializedILi8ELi2ELi4ENS5_IJNS4_1CILi1EEESB_SB_EEEEENS5_IJNSA_ILi64EEENSA_ILi128EEENSA_ILi32EEEEEEfNS5_IJlSB_lEEEfSI_NS4_8TiledMMAINS4_8MMA_AtomIJNS4_17SM100_MMA_TF32_SSINS_10tfloat32_tESM_fLi64ELi128ELNS4_4UMMA5MajorE0ELSO_0ELNSN_7ScaleInE0ELSP_0EEEEEENS4_6LayoutISC_NS5_IJNSA_ILi0EEEST_ST_EEEEENS5_IJNS4_10UnderscoreESW_SW_EEEEENS4_13SM90_TMA_LOADENS4_14ComposedLayoutINS4_7SwizzleILi3ELi4ELi3EEENS4_18smem_ptr_flag_bitsILi32EEENSS_INS5_IJNSA_ILi8EEESG_EEENS5_IJSG_SB_EEEEEEEvNS4_8identityESZ_S19_vS1A_EENS_8epilogue10collective18CollectiveEpilogueINS1C_23Sm100TmaWarpSpecializedILi4ELi2ELi16ELb1ELb0EEEJSH_NS5_IJNSS_ISE_SB_EENSS_ISG_SB_EEEEEfSI_fSI_NS1C_6fusion15FusionCallbacksIS1G_NS1K_17LinearCombinationIffffLNS_15FloatRoundStyleE2EEESH_S1J_JEEENS4_5SM1004TMEM4LOAD26SM100_TMEM_LOAD_16dp128b8xESZ_S19_NS4_17SM75_U32x4_LDSM_NENS4_14SM90_TMA_STOREES19_NS4_17SM90_U32x4_STSM_NENS4_39AutoVectorizingCopyWithAssumedAlignmentILi128EEEEEEvvEEEEvNT_6ParamsE:
[----:B------:R-:W1:Y:S01]  /*0000*/  LDC R1, c[0x0][0x37c] ;  /* 0x0000df00ff017b82 */ /* 0x000e620000000800 */
[----:B------:R-:W2:Y:S01]  /*0010*/  S2R R77, SR_TID.X ;  /* 0x00000000004d7919 */ /* 0x000ea20000002100 */
[----:B------:R-:W3:Y:S01]  /*0020*/  LDCU.64 UR4, c[0x0][0x890] ;  /* 0x00011200ff0477ac */ /* 0x000ee20008000a00 */
[----:B------:R-:W-:Y:S02]  /*0030*/  PRMT R64, RZ, 0x7610, R64 ;  /* 0x00007610ff407816 */ /* 0x000fe40000000040 */
[----:B------:R-:W-:Y:S01]  /*0040*/  ELECT P5, URZ, PT ;  /* 0x0000000000ff782f */ /* 0x000fe200038a0000 */
[----:B------:R-:W4:Y:S01]  /*0050*/  LDCU.64 UR46, c[0x0][0x358] ;  /* 0x00006b00ff2e77ac */ /* 0x000f220008000a00 */
[----:B---3--:R-:W-:-:S04]  /*0060*/  UISETP.NE.U32.AND UP0, UPT, UR4, URZ, UPT ;  /* 0x000000ff0400728c */ /* 0x008fc8000bf05070 */
[----:B------:R-:W-:Y:S01]  /*0070*/  UISETP.NE.AND.EX UP0, UPT, UR5, URZ, UPT, UP0 ;  /* 0x000000ff0500728c */ /* 0x000fe2000bf05300 */
[----:B--2---:R-:W-:-:S05]  /*0080*/  SHF.R.U32.HI R69, RZ, 0x5, R77 ;  /* 0x00000005ff457819 */ /* 0x004fca000001164d */
[----:B------:R-:W2:Y:S02]  /*0090*/  SHFL.IDX PT, R0, R69, RZ, 0x1f ;  /* 0x00001fff45007589 */ /* 0x000ea400000e0000 */
[----:B--2---:R-:W-:Y:S01]  /*00a0*/  R2UR UR8, R0 ;  /* 0x00000000000872ca */ /* 0x004fe200000e0000 */
[----:B-1--4-:R-:W-:-:S14]  /*00b0*/  BRA.U UP0, `(.L_x_0) ;  /* 0x00000001002c7547 */ /* 0x012fdc000b800000 */
[----:B------:R-:W1:Y:S02]  /*00c0*/  LDCU.64 UR6, c[0x0][0x888] ;  /* 0x00011100ff0677ac */ /* 0x000e640008000a00 */
[----:B-1----:R-:W-:-:S04]  /*00d0*/  UISETP.NE.U32.AND UP0, UPT, UR6, URZ, UPT ;  /* 0x000000ff0600728c */ /* 0x002fc8000bf05070 */
[----:B------:R-:W-:-:S09]  /*00e0*/  UISETP.NE.AND.EX UP0, UPT, UR7, URZ, UPT, UP0 ;  /* 0x000000ff0700728c */ /* 0x000fd2000bf05300 */
[----:B------:R-:W-:Y:S05]  /*00f0*/  BRA.U !UP0, `(.L_x_1) ;  /* 0x0000000108107547 */ /* 0x000fea000b800000 */
[----:B------:R-:W1:Y:S02]  /*0100*/  LDC.64 R2, c[0x0][0x888] ;  /* 0x00022200ff027b82 */ /* 0x000e640000000a00 */
[----:B-1----:R1:W5:Y:S01]  /*0110*/  LDG.E R35, desc[UR46][R2.64] ;  /* 0x0000002e02237981 */ /* 0x002362000c1e1900 */
[----:B------:R-:W-:Y:S01]  /*0120*/  HFMA2 R64, -RZ, RZ, 0, 5.9604644775390625e-08 ;  /* 0x00000001ff407431 */ /* 0x000fe200000001ff */
[----:B------:R-:W-:Y:S05]  /*0130*/  BRA `(.L_x_0) ;  /* 0x00000000000c7947 */ /* 0x000fea0003800000 */
.L_x_1:
[----:B------:R-:W1:Y:S01]  /*0140*/  LDCU UR6, c[0x0][0x880] ;  /* 0x00011000ff0677ac */ /* 0x000e620008000800 */
[----:B------:R-:W-:Y:S01]  /*0150*/  HFMA2 R64, -RZ, RZ, 0, 5.9604644775390625e-08 ;  /* 0x00000001ff407431 */ /* 0x000fe200000001ff */
[----:B-1----:R-:W-:-:S07]  /*0160*/  MOV R35, UR6 ;  /* 0x0000000600237c02 */ /* 0x002fce0008000f00 */
.L_x_0:
[----:B------:R-:W2:Y:S02]  /*0170*/  LDCU.64 UR6, c[0x0][0x8b0] ;  /* 0x00011600ff0677ac */ /* 0x000ea40008000a00 */
[----:B--2---:R-:W-:-:S04]  /*0180*/  UISETP.NE.U32.AND UP0, UPT, UR6, URZ, UPT ;  /* 0x000000ff0600728c */ /* 0x004fc8000bf05070 */
[----:B------:R-:W-:-:S09]  /*0190*/  UISETP.NE.AND.EX UP0, UPT, UR7, URZ, UPT, UP0 ;  /* 0x000000ff0700728c */ /* 0x000fd2000bf05300 */
[----:B------:R-:W-:Y:S05]  /*01a0*/  BRA.U UP0, `(.L_x_2) ;  /* 0x0000000100247547 */ /* 0x000fea000b800000 */
[----:B------:R-:W2:Y:S02]  /*01b0*/  LDCU.64 UR6, c[0x0][0x8a8] ;  /* 0x00011500ff0677ac */ /* 0x000ea40008000a00 */
[----:B--2---:R-:W-:-:S04]  /*01c0*/  UISETP.NE.U32.AND UP0, UPT, UR6, URZ, UPT ;  /* 0x000000ff0600728c */ /* 0x004fc8000bf05070 */
[----:B------:R-:W-:-:S09]  /*01d0*/  UISETP.NE.AND.EX UP0, UPT, UR7, URZ, UPT, UP0 ;  /* 0x000000ff0700728c */ /* 0x000fd2000bf05300 */
[----:B------:R-:W-:Y:S05]  /*01e0*/  BRA.U !UP0, `(.L_x_3) ;  /* 0x00000001080c7547 */ /* 0x000fea000b800000 */
[----:B-1----:R-:W1:Y:S02]  /*01f0*/  LDC.64 R2, c[0x0][0x8a8] ;  /* 0x00022a00ff027b82 */ /* 0x002e640000000a00 */
[----:B-1----:R2:W5:Y:S01]  /*0200*/  LDG.E R33, desc[UR46][R2.64] ;  /* 0x0000002e02217981 */ /* 0x002562000c1e1900 */
[----:B------:R-:W-:Y:S05]  /*0210*/  BRA `(.L_x_2) ;  /* 0x0000000000087947 */ /* 0x000fea0003800000 */
.L_x_3:
[----:B------:R-:W2:Y:S02]  /*0220*/  LDCU UR6, c[0x0][0x8a0] ;  /* 0x00011400ff0677ac */ /* 0x000ea40008000800 */
[----:B--2---:R-:W-:Y:S02]  /*0230*/  MOV R33, UR6 ;  /* 0x0000000600217c02 */ /* 0x004fe40008000f00 */
.L_x_2:
[----:B------:R-:W-:Y:S01]  /*0240*/  IMAD.U32 R0, RZ, RZ, UR8 ;  /* 0x00000008ff007e24 */ /* 0x000fe2000f8e00ff */
[----:B------:R-:W-:Y:S04]  /*0250*/  BSSY.RECONVERGENT B0, `(.L_x_4) ;  /* 0x000000c000007945 */ /* 0x000fe80003800200 */
[C---:B------:R-:W-:Y:S02]  /*0260*/  ISETP.NE.OR P1, PT, R0.reuse, 0x1, !P5 ;  /* 0x000000010000780c */ /* 0x040fe40006f25670 */
[----:B------:R-:W-:-:S11]  /*0270*/  ISETP.NE.OR P0, PT, R0, 0x3, !P5 ;  /* 0x000000030000780c */ /* 0x000fd60006f05670 */
[----:B------:R-:W-:Y:S05]  /*0280*/  @P1 BRA `(.L_x_5) ;  /* 0x0000000000201947 */ /* 0x000fea0003800000 */
[----:B------:R-:W3:Y:S02]  /*0290*/  LDCU.64 UR6, c[0x0][0x348] ;  /* 0x00006900ff0677ac */ /* 0x000ee40008000a00 */
[----:B---3--:R-:W-:Y:S02]  /*02a0*/  UIADD3 UR10, UP1, UPT, UR6, 0x80, URZ ;  /* 0x00000080060a7890 */ /* 0x008fe4000ff3e0ff */
[----:B------:R-:W-:Y:S02]  /*02b0*/  UIADD3 UR6, UP0, UPT, UR6, 0x180, URZ ;  /* 0x0000018006067890 */ /* 0x000fe4000ff1e0ff */
[----:B------:R-:W-:Y:S02]  /*02c0*/  UIADD3.X UR11, UPT, UPT, URZ, UR7, URZ, UP1, !UPT ;  /* 0x00000007ff0b7290 */ /* 0x000fe40008ffe4ff */
[----:B------:R-:W-:-:S07]  /*02d0*/  UIADD3.X UR7, UPT, UPT, URZ, UR7, URZ, UP0, !UPT ;  /* 0x00000007ff077290 */ /* 0x000fce00087fe4ff */
[----:B------:R3:W-:Y:S02]  /*02e0*/  UTMACCTL.PF [UR10] ;  /* 0x000000000a0079b9 */ /* 0x0007e40008040000 */
[----:B------:R3:W-:Y:S02]  /*02f0*/  UTMACCTL.PF [UR6] ;  /* 0x00000000060079b9 */ /* 0x0007e40008040000 */
[----:B---3--:R-:W-:Y:S01]  /*0300*/  NOP ;  /* 0x0000000000007918 */ /* 0x008fe20000000000 */
.L_x_5:
[----:B------:R-:W-:Y:S05]  /*0310*/  BSYNC.RECONVERGENT B0 ;  /* 0x0000000000007941 */ /* 0x000fea0003800200 */
.L_x_4:
[----:B------:R-:W-:Y:S04]  /*0320*/  BSSY.RECONVERGENT B0, `(.L_x_6) ;  /* 0x000000a000007945 */ /* 0x000fe80003800200 */
        /* <DEDUP_REMOVED lines=9> */
.L_x_7:
[----:B------:R-:W-:Y:S05]  /*03c0*/  BSYNC.RECONVERGENT B0 ;  /* 0x0000000000007941 */ /* 0x000fea0003800200 */
.L_x_6:
[----:B------:R-:W3:Y:S01]  /*03d0*/  LDCU.64 UR6, c[0x0][0x888] ;  /* 0x00011100ff0677ac */ /* 0x000ee20008000a00 */
[----:B------:R-:W-:Y:S02]  /*03e0*/  UISETP.EQ.U32.AND UP1, UPT, UR4, URZ, UPT ;  /* 0x000000ff0400728c */ /* 0x000fe4000bf22070 */
[----:B------:R-:W-:Y:S02]  /*03f0*/  UPLOP3.LUT UP2, UPT, UPT, UPT, UPT, 0x80, 0x8 ;  /* 0x000000000008789c */ /* 0x000fe40003f4f070 */
[----:B---3--:R-:W-:-:S04]  /*0400*/  UISETP.NE.U32.AND UP0, UPT, UR6, URZ, UPT ;  /* 0x000000ff0600728c */ /* 0x008fc8000bf05070 */
[----:B------:R-:W-:-:S04]  /*0410*/  UISETP.NE.AND.EX UP0, UPT, UR7, URZ, UPT, UP0 ;  /* 0x000000ff0700728c */ /* 0x000fc8000bf05300 */
[----:B------:R-:W-:-:S04]  /*0420*/  UISETP.EQ.OR.EX UP3, UPT, UR5, URZ, !UP0, UP1 ;  /* 0x000000ff0500728c */ /* 0x000fc8000c762710 */
[----:B------:R-:W-:-:S05]  /*0430*/  UP2UR UR50, UPR, URZ, 0x8 ;  /* 0x00000008ff327883 */ /* 0x000fca0008000000 */
[----:B------:R-:W-:Y:S07]  /*0440*/  BRA.U !UP3, `(.L_x_8) ;  /* 0x000000010b207547 */ /* 0x000fee000b800000 */
[----:B------:R-:W-:Y:S01]  /*0450*/  UISETP.NE.U32.AND UP2, UPT, UR4, URZ, UPT ;  /* 0x000000ff0400728c */ /* 0x000fe2000bf45070 */
[----:B-----5:R-:W-:Y:S01]  /*0460*/  FSETP.NEU.AND P0, PT, R35, RZ, PT ;  /* 0x000000ff2300720b */ /* 0x020fe20003f0d000 */
[----:B------:R-:W-:Y:S02]  /*0470*/  USEL UR4, URZ, 0xffffffff, UP0 ;  /* 0xffffffffff047887 */ /* 0x000fe40008000000 */
[----:B------:R-:W-:-:S10]  /*0480*/  UISETP.NE.AND.EX UP2, UPT, UR5, URZ, UPT, UP2 ;  /* 0x000000ff0500728c */ /* 0x000fd4000bf45320 */
[----:B------:R-:W-:Y:S01]  /*0490*/  VOTEU.ANY UP1, P0 ;  /* 0x0000000000ff7886 */ /* 0x000fe20000020100 */
[----:B------:R-:W-:-:S04]  /*04a0*/  @!UP2 USEL UR4, URZ, 0xffffffff, UP1 ;  /* 0xffffffffff04a887 */ /* 0x000fc80008800000 */
[----:B------:R-:W-:-:S04]  /*04b0*/  ULOP3.LUT UR4, UR4, 0x1, URZ, 0xc0, !UPT ;  /* 0x0000000104047892 */ /* 0x000fc8000f8ec0ff */
[----:B------:R-:W-:-:S11]  /*04c0*/  UISETP.NE.U32.AND UP2, UPT, UR4, 0x1, UPT ;  /* 0x000000010400788c */ /* 0x000fd6000bf45070 */
.L_x_8:
[----:B-12---:R-:W1:Y:S01]  /*04d0*/  SHFL.IDX PT, R2, R69, RZ, 0x1f ;  /* 0x00001fff45027589 */ /* 0x006e6200000e0000 */
[----:B------:R-:W-:-:S04]  /*04e0*/  UISETP.NE.AND UP1, UPT, UR8, 0x2, UPT ;  /* 0x000000020800788c */ /* 0x000fc8000bf25270 */
[----:B------:R-:W-:Y:S01]  /*04f0*/  USEL UR6, URZ, 0x1, UP1 ;  /* 0x00000001ff067887 */ /* 0x000fe20008800000 */
[----:B-1----:R-:W-:-:S13]  /*0500*/  ISETP.NE.AND P0, PT, R2, RZ, PT ;  /* 0x000000ff0200720c */ /* 0x002fda0003f05270 */
[----:B------:R-:W-:Y:S05]  /*0510*/  @P0 BRA `(.L_x_9) ;  /* 0x0000000000680947 */ /* 0x000fea0003800000 */
[----:B------:R-:W1:Y:S01]  /*0520*/  S2UR UR5, SR_CgaCtaId ;  /* 0x00000000000579c3 */ /* 0x000e620000008800 */
[----:B------:R-:W-:Y:S01]  /*0530*/  UMOV UR7, 0x400 ;  /* 0x0000040000077882 */ /* 0x000fe20000000000 */
[----:B------:R-:W-:Y:S01]  /*0540*/  UMOV UR4, 0x1 ;  /* 0x0000000100047882 */ /* 0x000fe20000000000 */
[----:B------:R-:W-:Y:S01]  /*0550*/  ELECT P0, URZ, PT ;  /* 0x0000000000ff782f */ /* 0x000fe20003800000 */
[----:B------:R-:W-:-:S04]  /*0560*/  UIADD3 UR10, UPT, UPT, -UR4, 0x100000, URZ ;  /* 0x00100000040a7890 */ /* 0x000fc8000fffe1ff */
[----:B------:R-:W-:Y:S02]  /*0570*/  USHF.L.U32 UR11, UR10, 0xb, URZ ;  /* 0x0000000b0a0b7899 */ /* 0x000fe400080006ff */
[----:B------:R-:W-:Y:S02]  /*0580*/  USHF.L.U32 UR10, UR10, 0x1, URZ ;  /* 0x000000010a0a7899 */ /* 0x000fe400080006ff */
[----:B-1----:R-:W-:Y:S01]  /*0590*/  ULEA UR5, UR5, UR7, 0x18 ;  /* 0x0000000705057291 */ /* 0x002fe2000f8ec0ff */
[----:B------:R-:W1:Y:S11]  /*05a0*/  FENCE.VIEW.ASYNC.S ;  /* 0x00000000000073c6 */ /* 0x000e760000000000 */
[----:B-1----:R1:W2:Y:S01]  /*05b0*/  SYNCS.EXCH.64 URZ, [UR5], UR10 ;  /* 0x0000000a05ff75b2 */ /* 0x0022a20008000100 */
[----:B------:R1:W3:Y:S01]  /*05c0*/  SYNCS.EXCH.64 URZ, [UR5+0x40], UR10 ;  /* 0x0000400a05ff75b2 */ /* 0x0002e20008000100 */
[----:B------:R1:W4:Y:S01]  /*05d0*/  SYNCS.EXCH.64 URZ, [UR5+0x8], UR10 ;  /* 0x0000080a05ff75b2 */ /* 0x0003220008000100 */
[----:B------:R1:W1:Y:S01]  /*05e0*/  SYNCS.EXCH.64 URZ, [UR5+0x48], UR10 ;  /* 0x0000480a05ff75b2 */ /* 0x0002620008000100 */
        /* <DEDUP_REMOVED lines=12> */
[----:B------:R-:W-:Y:S01]  /*06b0*/  NOP ;  /* 0x0000000000007918 */ /* 0x000fe20000000000 */
.L_x_9:
[----:B------:R-:W2:Y:S01]  /*06c0*/  SHFL.IDX PT, R2, R69, RZ, 0x1f ;  /* 0x00001fff45027589 */ /* 0x000ea200000e0000 */
[----:B------:R-:W-:Y:S01]  /*06d0*/  NOP ;  /* 0x0000000000007918 */ /* 0x000fe20000000000 */
[----:B--2---:R-:W-:-:S13]  /*06e0*/  ISETP.NE.AND P0, PT, R2, 0x1, PT ;  /* 0x000000010200780c */ /* 0x004fda0003f05270 */
[----:B------:R-:W-:Y:S05]  /*06f0*/  @P0 BRA `(.L_x_10) ;  /* 0x0000000000580947 */ /* 0x000fea0003800000 */
[----:B------:R-:W2:Y:S01]  /*0700*/  S2UR UR7, SR_CgaCtaId ;  /* 0x00000000000779c3 */ /* 0x000ea20000008800 */
[----:B------:R-:W-:Y:S01]  /*0710*/  UMOV UR9, 0x400 ;  /* 0x0000040000097882 */ /* 0x000fe20000000000 */
[----:B-1----:R-:W-:Y:S01]  /*0720*/  UMOV UR5, 0x20 ;  /* 0x0000002000057882 */ /* 0x002fe20000000000 */
[----:B------:R-:W-:Y:S01]  /*0730*/  UMOV UR4, 0x80 ;  /* 0x0000008000047882 */ /* 0x000fe20000000000 */
[----:B------:R-:W-:-:S04]  /*0740*/  UIADD3 UR10, UPT, UPT, -UR5, 0x100000, URZ ;  /* 0x00100000050a7890 */ /* 0x000fc8000fffe1ff */
[----:B------:R-:W-:Y:S02]  /*0750*/  USHF.L.U32 UR11, UR10, 0xb, URZ ;  /* 0x0000000b0a0b7899 */ /* 0x000fe400080006ff */
[----:B------:R-:W-:Y:S02]  /*0760*/  USHF.L.U32 UR10, UR10, 0x1, URZ ;  /* 0x000000010a0a7899 */ /* 0x000fe400080006ff */
[----:B------:R-:W-:-:S04]  /*0770*/  UIADD3 UR4, UPT, UPT, -UR4, 0x100000, URZ ;  /* 0x0010000004047890 */ /* 0x000fc8000fffe1ff */
[----:B------:R-:W-:Y:S02]  /*0780*/  USHF.L.U32 UR5, UR4, 0xb, URZ ;  /* 0x0000000b04057899 */ /* 0x000fe400080006ff */
[----:B------:R-:W-:Y:S01]  /*0790*/  USHF.L.U32 UR4, UR4, 0x1, URZ ;  /* 0x0000000104047899 */ /* 0x000fe200080006ff */
[----:B------:R-:W-:Y:S01]  /*07a0*/  ELECT P0, URZ, PT ;  /* 0x0000000000ff782f */ /* 0x000fe20003800000 */
[----:B--2---:R-:W-:Y:S01]  /*07b0*/  ULEA UR7, UR7, UR9, 0x18 ;  /* 0x0000000907077291 */ /* 0x004fe2000f8ec0ff */
[----:B------:R-:W1:Y:S11]  /*07c0*/  FENCE.VIEW.ASYNC.S ;  /* 0x00000000000073c6 */ /* 0x000e760000000000 */
[----:B-1----:R2:W1:Y:S01]  /*07d0*/  SYNCS.EXCH.64 URZ, [UR7+0x80], UR10 ;  /* 0x0000800a07ff75b2 */ /* 0x0024620008000100 */
[----:B------:R2:W1:Y:S01]  /*07e0*/  SYNCS.EXCH.64 URZ, [UR7+0xa0], UR4 ;  /* 0x0000a00407ff75b2 */ /* 0x0004620008000100 */
[----:B------:R2:W1:Y:S01]  /*07f0*/  SYNCS.EXCH.64 URZ, [UR7+0x88], UR10 ;  /* 0x0000880a07ff75b2 */ /* 0x0004620008000100 */
[----:B------:R2:W1:Y:S01]  /*0800*/  SYNCS.EXCH.64 URZ, [UR7+0xa8], UR4 ;  /* 0x0000a80407ff75b2 */ /* 0x0004620008000100 */
[----:B------:R2:W1:Y:S01]  /*0810*/  SYNCS.EXCH.64 URZ, [UR7+0x90], UR10 ;  /* 0x0000900a07ff75b2 */ /* 0x0004620008000100 */
[----:B------:R2:W1:Y:S01]  /*0820*/  SYNCS.EXCH.64 URZ, [UR7+0xb0], UR4 ;  /* 0x0000b00407ff75b2 */ /* 0x0004620008000100 */
[----:B------:R2:W1:Y:S01]  /*0830*/  SYNCS.EXCH.64 URZ, [UR7+0x98], UR10 ;  /* 0x0000980a07ff75b2 */ /* 0x0004620008000100 */
[----:B------:R2:W1:Y:S02]  /*0840*/  SYNCS.EXCH.64 URZ, [UR7+0xb8], UR4 ;  /* 0x0000b80407ff75b2 */ /* 0x0004640008000100 */
[----:B--2---:R-:W-:Y:S01]  /*0850*/  NOP ;  /* 0x0000000000007918 */ /* 0x004fe20000000000 */
.L_x_10:
[----:B------:R-:W2:Y:S01]  /*0860*/  SHFL.IDX PT, R2, R69, RZ, 0x1f ;  /* 0x00001fff45027589 */ /* 0x000ea200000e0000 */
[----:B------:R-:W-:Y:S01]  /*0870*/  NOP ;  /* 0x0000000000007918 */ /* 0x000fe20000000000 */
[----:B--2---:R-:W-:-:S13]  /*0880*/  ISETP.NE.AND P0, PT, R2, 0x3, PT ;  /* 0x000000030200780c */ /* 0x004fda0003f05270 */
[----:B------:R-:W-:Y:S05]  /*0890*/  @P0 BRA `(.L_x_11) ;  /* 0x0000000000300947 */ /* 0x000fea0003800000 */
[----:B-1----:R-:W1:Y:S01]  /*08a0*/  S2UR UR5, SR_CgaCtaId ;  /* 0x00000000000579c3 */ /* 0x002e620000008800 */
        /* <DEDUP_REMOVED lines=8> */
[----:B-1----:R2:W1:Y:S01]  /*0930*/  SYNCS.EXCH.64 URZ, [UR5+0xc0], UR10 ;  /* 0x0000c00a05ff75b2 */ /* 0x0024620008000100 */
[----:B------:R2:W1:Y:S02]  /*0940*/  SYNCS.EXCH.64 URZ, [UR5+0xc8], UR10 ;  /* 0x0000c80a05ff75b2 */ /* 0x0004640008000100 */
[----:B--2---:R-:W-:Y:S01]  /*0950*/  NOP ;  /* 0x0000000000007918 */ /* 0x004fe20000000000 */
.L_x_11:
[----:B------:R-:W2:Y:S01]  /*0960*/  SHFL.IDX PT, R2, R69, RZ, 0x1f ;  /* 0x00001fff45027589 */ /* 0x000ea200000e0000 */
[----:B------:R-:W-:Y:S01]  /*0970*/  NOP ;  /* 0x0000000000007918 */ /* 0x000fe20000000000 */
[----:B--2---:R-:W-:-:S13]  /*0980*/  ISETP.NE.AND P0, PT, R2, 0x4, PT ;  /* 0x000000040200780c */ /* 0x004fda0003f05270 */
[----:B------:R-:W-:Y:S05]  /*0990*/  @P0 BRA `(.L_x_12) ;  /* 0x00000000004c0947 */ /* 0x000fea0003800000 */
[----:B-1----:R-:W1:Y:S01]  /*09a0*/  S2UR UR5, SR_CgaCtaId ;  /* 0x00000000000579c3 */ /* 0x002e620000008800 */
[----:B------:R-:W-:Y:S01]  /*09b0*/  UMOV UR9, 0x100 ;  /* 0x0000010000097882 */ /* 0x000fe20000000000 */
[----:B------:R-:W-:Y:S01]  /*09c0*/  UMOV UR7, 0x400 ;  /* 0x0000040000077882 */ /* 0x000fe20000000000 */
[----:B------:R-:W-:Y:S01]  /*09d0*/  USEL UR9, UR9, 0xe0, UP2 ;  /* 0x000000e009097887 */ /* 0x000fe20009000000 */
[----:B------:R-:W-:Y:S01]  /*09e0*/  UMOV UR4, 0x1 ;  /* 0x0000000100047882 */ /* 0x000fe20000000000 */
[----:B------:R-:W-:Y:S01]  /*09f0*/  ELECT P0, URZ, PT ;  /* 0x0000000000ff782f */ /* 0x000fe20003800000 */
[----:B------:R-:W-:-:S04]  /*0a00*/  UIADD3 UR10, UPT, UPT, -UR4, 0x100000, URZ ;  /* 0x00100000040a7890 */ /* 0x000fc8000fffe1ff */
[----:B------:R-:W-:Y:S02]  /*0a10*/  USHF.L.U32 UR11, UR10, 0xb, URZ ;  /* 0x0000000b0a0b7899 */ /* 0x000fe400080006ff */
[----:B------:R-:W-:Y:S02]  /*0a20*/  USHF.L.U32 UR10, UR10, 0x1, URZ ;  /* 0x000000010a0a7899 */ /* 0x000fe400080006ff */
[----:B------:R-:W-:-:S04]  /*0a30*/  UIADD3 UR12, UPT, UPT, -UR9, 0x100000, URZ ;  /* 0x00100000090c7890 */ /* 0x000fc8000fffe1ff */
[----:B------:R-:W-:Y:S02]  /*0a40*/  USHF.L.U32 UR13, UR12, 0xb, URZ ;  /* 0x0000000b0c0d7899 */ /* 0x000fe400080006ff */
[----:B------:R-:W-:Y:S02]  /*0a50*/  USHF.L.U32 UR12, UR12, 0x1, URZ ;  /* 0x000000010c0c7899 */ /* 0x000fe400080006ff */
[----:B-1----:R-:W-:Y:S01]  /*0a60*/  ULEA UR5, UR5, UR7, 0x18 ;  /* 0x0000000705057291 */ /* 0x002fe2000f8ec0ff */
[----:B------:R-:W1:Y:S11]  /*0a70*/  FENCE.VIEW.ASYNC.S ;  /* 0x00000000000073c6 */ /* 0x000e760000000000 */
[----:B-1----:R2:W1:Y:S01]  /*0a80*/  SYNCS.EXCH.64 URZ, [UR5+0xd0], UR10 ;  /* 0x0000d00a05ff75b2 */ /* 0x0024620008000100 */
[----:B------:R2:W1:Y:S01]  /*0a90*/  SYNCS.EXCH.64 URZ, [UR5+0xe0], UR12 ;  /* 0x0000e00c05ff75b2 */ /* 0x0004620008000100 */
[----:B------:R2:W1:Y:S01]  /*0aa0*/  SYNCS.EXCH.64 URZ, [UR5+0xd8], UR10 ;  /* 0x0000d80a05ff75b2 */ /* 0x0004620008000100 */
[----:B------:R2:W1:Y:S02]  /*0ab0*/  SYNCS.EXCH.64 URZ, [UR5+0xe8], UR12 ;  /* 0x0000e80c05ff75b2 */ /* 0x0004640008000100 */
[----:B--2---:R-:W-:Y:S01]  /*0ac0*/  NOP ;  /* 0x0000000000007918 */ /* 0x004fe20000000000 */
.L_x_12:
        /* <DEDUP_REMOVED lines=26> */
.L_x_13:
        /* <DEDUP_REMOVED lines=18> */
.L_x_14:
[----:B-1----:R-:W1:Y:S01]  /*0d90*/  S2UR UR5, SR_CTAID.X ;  /* 0x00000000000579c3 */ /* 0x002e620000002500 */
[----:B------:R-:W-:-:S05]  /*0da0*/  CS2R.32 R63, SR_CgaSize ;  /* 0x00000000003f7805 */ /* 0x000fca0000008a00 */
[----:B------:R-:W-:-:S05]  /*0db0*/  IMAD R63, R63, -0xa0, RZ ;  /* 0xffffff603f3f7824 */ /* 0x000fca00078e02ff */
[----:B------:R-:W-:-:S14]  /*0dc0*/  R2UR UR9, R63 ;  /* 0x000000003f0972ca */ /* 0x000fdc00000e0000 */
[----:B------:R-:W2:Y:S01]  /*0dd0*/  LDCU UR9, c[0x0][UR9+0x2b0] ;  /* 0x00005600090977ac */ /* 0x000ea20008000800 */
[----:B------:R-:W-:Y:S01]  /*0de0*/  NOP ;  /* 0x0000000000007918 */ /* 0x000fe20000000000 */
[----:B------:R-:W-:-:S05]  /*0df0*/  CS2R.32 R63, SR_CgaSize ;  /* 0x00000000003f7805 */ /* 0x000fca0000008a00 */
[----:B------:R-:W-:-:S05]  /*0e00*/  IMAD R63, R63, -0xa0, RZ ;  /* 0xffffff603f3f7824 */ /* 0x000fca00078e02ff */
[----:B------:R-:W-:-:S14]  /*0e10*/  R2UR UR7, R63 ;  /* 0x000000003f0772ca */ /* 0x000fdc00000e0000 */
[----:B------:R-:W3:Y:S01]  /*0e20*/  LDCU UR7, c[0x0][UR7+0x2b4] ;  /* 0x00005680070777ac */ /* 0x000ee20008000800 */
[----:B------:R-:W4:Y:S08]  /*0e30*/  S2UR UR4, SR_CTAID.Y ;  /* 0x00000000000479c3 */ /* 0x000f300000002600 */
[----:B------:R-:W3:Y:S01]  /*0e40*/  LDC R10, c[0x0][0xb24] ;  /* 0x0002c900ff0a7b82 */ /* 0x000ee20000000800 */
[----:B-1----:R-:W-:-:S02]  /*0e50*/  I2FP.F32.U32 R63, UR5 ;  /* 0x00000005003f7c45 */ /* 0x002fc40008201000 */
[----:B------:R-:W-:-:S05]  /*0e60*/  CS2R.32 R3, SR_CgaSize ;  /* 0x0000000000037805 */ /* 0x000fca0000008a00 */
[----:B------:R-:W-:-:S06]  /*0e70*/  IMAD R3, R3, -0xa0, RZ ;  /* 0xffffff6003037824 */ /* 0x000fcc00078e02ff */
[----:B------:R-:W1:Y:S01]  /*0e80*/  LDC R3, c[0x0][R3+0x2a0] ;  /* 0x0000a80003037b82 */ /* 0x000e620000000800 */
[----:B------:R-:W-:Y:S01]  /*0e90*/  MOV R15, UR5 ;  /* 0x00000005000f7c02 */ /* 0x000fe20008000f00 */
[----:B--2---:R-:W-:Y:S01]  /*0ea0*/  FMUL R63, R63, UR9 ;  /* 0x000000093f3f7c20 */ /* 0x004fe20008400000 */
[----:B----4-:R-:W-:Y:S02]  /*0eb0*/  I2FP.F32.U32 R62, UR4 ;  /* 0x00000004003e7c45 */ /* 0x010fe40008201000 */
[----:B------:R-:W-:-:S05]  /*0ec0*/  CS2R.32 R2, SR_CgaSize ;  /* 0x0000000000027805 */ /* 0x000fca0000008a00 */
[----:B------:R-:W-:-:S06]  /*0ed0*/  IMAD R2, R2, -0xa0, RZ ;  /* 0xffffff6002027824 */ /* 0x000fcc00078e02ff */
[----:B------:R-:W2:Y:S01]  /*0ee0*/  LDC R2, c[0x0][R2+0x2a4] ;  /* 0x0000a90002027b82 */ /* 0x000ea20000000800 */
[----:B------:R-:W-:Y:S01]  /*0ef0*/  MOV R14, UR4 ;  /* 0x00000004000e7c02 */ /* 0x000fe20008000f00 */
[----:B------:R-:W4:Y:S01]  /*0f00*/  F2I.U32.TRUNC.NTZ R63, R63 ;  /* 0x0000003f003f7305 */ /* 0x000f22000020f000 */
[----:B---3--:R-:W-:-:S05]  /*0f10*/  FMUL R62, R62, UR7 ;  /* 0x000000073e3e7c20 */ /* 0x008fca0008400000 */
[----:B------:R-:W-:Y:S01]  /*0f20*/  BAR.SYNC.DEFER_BLOCKING 0x0 ;  /* 0x0000000000007b1d */ /* 0x000fe20000010000 */
[----:B------:R-:W-:-:S05]  /*0f30*/  ISETP.GE.AND P0, PT, R10, 0x1, PT ;  /* 0x000000010a00780c */ /* 0x000fca0003f06270 */
[----:B------:R-:W3:Y:S02]  /*0f40*/  F2I.U32.TRUNC.NTZ R62, R62 ;  /* 0x0000003e003e7305 */ /* 0x000ee4000020f000 */
[----:B------:R-:W2:Y:S01]  /*0f50*/  S2UR UR36, SR_CTAID.Z ;  /* 0x00000000002479c3 */ /* 0x000ea20000002700 */
[----:B----4-:R-:W-:-:S05]  /*0f60*/  IADD3 R63, PT, PT, -R63, RZ, RZ ;  /* 0x000000ff3f3f7210 */ /* 0x010fca0007ffe1ff */
[----:B-1----:R-:W-:Y:S01]  /*0f70*/  IMAD R63, R3, R63, UR5 ;  /* 0x00000005033f7e24 */ /* 0x002fe2000f8e023f */
[----:B---3--:R-:W-:-:S05]  /*0f80*/  IADD3 R62, PT, PT, -R62, RZ, RZ ;  /* 0x000000ff3e3e7210 */ /* 0x008fca0007ffe1ff */
[----:B--2---:R-:W-:Y:S01]  /*0f90*/  IMAD R62, R2, R62, UR4 ;  /* 0x00000004023e7e24 */ /* 0x004fe2000f8e023e */
[----:B------:R-:W-:Y:S06]  /*0fa0*/  @!P0 BRA `(.L_x_15) ;  /* 0x0000000000b88947 */ /* 0x000fec0003800000 */
[----:B------:R-:W1:Y:S01]  /*0fb0*/  LDC.64 R4, c[0x0][0xb18] ;  /* 0x0002c600ff047b82 */ /* 0x000e620000000a00 */
[----:B------:R-:W-:-:S07]  /*0fc0*/  ISETP.NE.AND P0, PT, R10, 0x1, PT ;  /* 0x000000010a00780c */ /* 0x000fce0003f05270 */
[----:B------:R-:W2:Y:S08]  /*0fd0*/  LDC R9, c[0x0][0xb0c] ;  /* 0x0002c300ff097b82 */ /* 0x000eb00000000800 */
[----:B------:R-:W3:Y:S08]  /*0fe0*/  LDC R12, c[0x0][0x370] ;  /* 0x0000dc00ff0c7b82 */ /* 0x000ef00000000800 */
[----:B------:R-:W4:Y:S01]  /*0ff0*/  LDC R11, c[0x0][0x374] ;  /* 0x0000dd00ff0b7b82 */ /* 0x000f220000000800 */
[----:B-1----:R-:W-:-:S07]  /*1000*/  ISETP.NE.AND P1, PT, R4, 0x1, PT ;  /* 0x000000010400780c */ /* 0x002fce0003f25270 */
[----:B------:R-:W3:Y:S01]  /*1010*/  LDC.64 R6, c[0x0][0xb10] ;  /* 0x0002c400ff067b82 */ /* 0x000ee20000000a00 */
[----:B--2---:R-:W-:-:S07]  /*1020*/  ISETP.NE.AND P2, PT, R9, 0x1, PT ;  /* 0x000000010900780c */ /* 0x004fce0003f45270 */
[----:B------:R-:W1:Y:S08]  /*1030*/  LDC R8, c[0x0][0xb20] ;  /* 0x0002c800ff087b82 */ /* 0x000e700000000800 */
[----:B------:R-:W2:Y:S01]  /*1040*/  LDC.64 R2, c[0x0][0xb28] ;  /* 0x0002ca00ff027b82 */ /* 0x000ea20000000a00 */
[----:B----4-:R-:W-:-:S04]  /*1050*/  IMAD.HI.U32 R13, R11, R5, RZ ;  /* 0x000000050b0d7227 */ /* 0x010fc800078e00ff */
[----:B------:R-:W-:-:S04]  /*1060*/  IMAD.HI.U32 R5, R14, R5, RZ ;  /* 0x000000050e057227 */ /* 0x000fc800078e00ff */
[----:B---3--:R-:W-:-:S05]  /*1070*/  IMAD.HI.U32 R16, R12, R6, RZ ;  /* 0x000000060c107227 */ /* 0x008fca00078e00ff */
[-C--:B------:R-:W-:Y:S01]  /*1080*/  @P2 SHF.R.U32.HI R12, RZ, R7.reuse, R16 ;  /* 0x00000007ff0c2219 */ /* 0x080fe20000011610 */
[----:B------:R-:W-:Y:S01]  /*1090*/  IMAD.HI.U32 R16, R15, R6, RZ ;  /* 0x000000060f107227 */ /* 0x000fe200078e00ff */
[-C--:B-1----:R-:W-:Y:S02]  /*10a0*/  @P1 SHF.R.U32.HI R11, RZ, R8.reuse, R13 ;  /* 0x00000008ff0b1219 */ /* 0x082fe4000001160d */
[----:B------:R-:W-:Y:S02]  /*10b0*/  SHF.R.U32.HI R5, RZ, R8, R5 ;  /* 0x00000008ff057219 */ /* 0x000fe40000011605 */
[----:B------:R-:W-:Y:S02]  /*10c0*/  SHF.R.U32.HI R16, RZ, R7, R16 ;  /* 0x00000007ff107219 */ /* 0x000fe40000011610 */
[----:B------:R-:W-:Y:S01]  /*10d0*/  SEL R5, R14, R5, !P1 ;  /* 0x000000050e057207 */ /* 0x000fe20004800000 */
[----:B--2---:R-:W-:Y:S01]  /*10e0*/  IMAD.HI.U32 R13, R11, R2, RZ ;  /* 0x000000020b0d7227 */ /* 0x004fe200078e00ff */
[----:B------:R-:W-:-:S03]  /*10f0*/  SEL R16, R15, R16, !P2 ;  /* 0x000000100f107207 */ /* 0x000fc60005000000 */
[----:B------:R-:W-:Y:S01]  /*1100*/  IMAD.HI.U32 R6, R12, R2, RZ ;  /* 0x000000020c067227 */ /* 0x000fe200078e00ff */
[----:B------:R-:W-:-:S04]  /*1110*/  @P0 SHF.R.U32.HI R11, RZ, R3, R13 ;  /* 0x00000003ff0b0219 */ /* 0x000fc8000001160d */
[----:B------:R-:W-:Y:S01]  /*1120*/  @P0 SHF.R.U32.HI R12, RZ, R3, R6 ;  /* 0x00000003ff0c0219 */ /* 0x000fe20000011606 */
[----:B------:R-:W-:-:S04]  /*1130*/  IMAD R11, R11, R10, RZ ;  /* 0x0000000a0b0b7224 */ /* 0x000fc800078e02ff */
[----:B------:R-:W-:Y:S01]  /*1140*/  IMAD R6, R12, R10, RZ ;  /* 0x0000000a0c067224 */ /* 0x000fe200078e02ff */
[----:B------:R-:W-:-:S04]  /*1150*/  ISETP.GE.AND P1, PT, R5, R11, PT ;  /* 0x0000000b0500720c */ /* 0x000fc80003f26270 */
[----:B------:R-:W-:Y:S01]  /*1160*/  ISETP.GE.OR P1, PT, R16, R6, P1 ;  /* 0x000000061000720c */ /* 0x000fe20000f26670 */
[----:B------:R-:W-:-:S05]  /*1170*/  IMAD.HI.U32 R6, R5, R2, RZ ;  /* 0x0000000205067227 */ /* 0x000fca00078e00ff */
[----:B------:R-:W-:-:S04]  /*1180*/  SHF.R.U32.HI R6, RZ, R3, R6 ;  /* 0x00000003ff067219 */ /* 0x000fc80000011606 */
[----:B------:R-:W-:-:S03]  /*1190*/  SEL R6, R5, R6, !P0 ;  /* 0x0000000605067207 */ /* 0x000fc60004000000 */
[----:B------:R-:W-:Y:S01]  /*11a0*/  @!P1 IMAD.HI.U32 R7, R16, R2, RZ ;  /* 0x0000000210079227 */ /* 0x000fe200078e00ff */
[----:B------:R-:W-:-:S04]  /*11b0*/  IADD3 R2, PT, PT, -R6, RZ, RZ ;  /* 0x000000ff06027210 */ /* 0x000fc80007ffe1ff */
[----:B------:R-:W-:Y:S01]  /*11c0*/  @!P1 SHF.R.U32.HI R3, RZ, R3, R7 ;  /* 0x00000003ff039219 */ /* 0x000fe20000011607 */
[----:B------:R-:W-:Y:S01]  /*11d0*/  IMAD R2, R10, R2, R5 ;  /* 0x000000020a027224 */ /* 0x000fe200078e0205 */
[----:B------:R-:W-:Y:S02]  /*11e0*/  IADD3 R7, PT, PT, -R5, RZ, RZ ;  /* 0x000000ff05077210 */ /* 0x000fe40007ffe1ff */
[----:B------:R-:W-:-:S03]  /*11f0*/  @!P1 SEL R3, R16, R3, !P0 ;  /* 0x0000000310039207 */ /* 0x000fc60004000000 */
[----:B------:R-:W-:Y:S02]  /*1200*/  IMAD R7, R4, R7, R14 ;  /* 0x0000000704077224 */ /* 0x000fe400078e020e */
[--C-:B------:R-:W-:Y:S02]  /*1210*/  @!P1 IMAD.IADD R6, R6, 0x1, -R3.reuse ;  /* 0x0000000106069824 */ /* 0x100fe400078e0a03 */
[----:B------:R-:W-:Y:S01]  /*1220*/  @!P1 IMAD R3, R2, R12, R3 ;  /* 0x0000000c02039224 */ /* 0x000fe200078e0203 */
[----:B------:R-:W-:Y:S01]  /*1230*/  IADD3 R2, PT, PT, -R16, RZ, RZ ;  /* 0x000000ff10027210 */ /* 0x000fe20007ffe1ff */
[----:B------:R-:W-:Y:S02]  /*1240*/  @!P1 IMAD R5, R6, R10, R16 ;  /* 0x0000000a06059224 */ /* 0x000fe400078e0210 */
[----:B------:R-:W-:Y:S02]  /*1250*/  @!P1 IMAD.MOV.U32 R16, RZ, RZ, R3 ;  /* 0x000000ffff109224 */ /* 0x000fe400078e0003 */
[----:B------:R-:W-:-:S02]  /*1260*/  IMAD R2, R9, R2, R15 ;  /* 0x0000000209027224 */ /* 0x000fc400078e020f */
[----:B------:R-:W-:Y:S02]  /*1270*/  IMAD R14, R5, R4, R7 ;  /* 0x00000004050e7224 */ /* 0x000fe400078e0207 */
[----:B------:R-:W-:Y:S02]  /*1280*/  IMAD R15, R16, R9, R2 ;  /* 0x00000009100f7224 */ /* 0x000fe400078e0202 */
.L_x_15:
[----:B------:R-:W1:Y:S01]  /*1290*/  LDCU UR4, c[0x0][0xb30] ;  /* 0x00016600ff0477ac */ /* 0x000e620008000800 */
[----:B------:R-:W2:Y:S08]  /*12a0*/  S2UR UR37, SR_CgaCtaId ;  /* 0x00000000002579c3 */ /* 0x000eb00000008800 */
[----:B------:R-:W3:Y:S01]  /*12b0*/  LDC R26, c[0x0][0xb24] ;  /* 0x0002c900ff1a7b82 */ /* 0x000ee20000000800 */
[----:B-1----:R-:W-:-:S09]  /*12c0*/  UISETP.NE.AND UP1, UPT, UR4, 0x1, UPT ;  /* 0x000000010400788c */ /* 0x002fd2000bf25270 */
[----:B--2---:R-:W-:Y:S05]  /*12d0*/  BRA.U UP1, `(.L_x_16) ;  /* 0x0000000101407547 */ /* 0x004fea000b800000 */
[----:B------:R-:W1:Y:S08]  /*12e0*/  LDC.64 R4, c[0x0][0xb10] ;  /* 0x0002c400ff047b82 */ /* 0x000e700000000a00 */
[----:B------:R-:W2:Y:S08]  /*12f0*/  LDC.64 R2, c[0x0][0xb18] ;  /* 0x0002c600ff027b82 */ /* 0x000eb00000000a00 */
[----:B------:R-:W4:Y:S08]  /*1300*/  LDC R6, c[0x0][0xb20] ;  /* 0x0002c800ff067b82 */ /* 0x000f300000000800 */
[----:B------:R-:W3:Y:S01]  /*1310*/  LDC R7, c[0x0][0xb0c] ;  /* 0x0002c300ff077b82 */ /* 0x000ee20000000800 */
[----:B-1----:R-:W-:-:S05]  /*1320*/  IMAD.HI.U32 R4, R15, R4, RZ ;  /* 0x000000040f047227 */ /* 0x002fca00078e00ff */
[----:B------:R-:W-:Y:S01]  /*1330*/  SHF.R.U32.HI R4, RZ, R5, R4 ;  /* 0x00000005ff047219 */ /* 0x000fe20000011604 */
[----:B--2---:R-:W-:Y:S01]  /*1340*/  IMAD.HI.U32 R3, R14, R3, RZ ;  /* 0x000000030e037227 */ /* 0x004fe200078e00ff */
[----:B------:R-:W-:-:S04]  /*1350*/  ISETP.NE.AND P0, PT, R2, 0x1, PT ;  /* 0x000000010200780c */ /* 0x000fc80003f05270 */
[----:B----4-:R-:W-:-:S04]  /*1360*/  SHF.R.U32.HI R3, RZ, R6, R3 ;  /* 0x00000006ff037219 */ /* 0x010fc80000011603 */
[----:B------:R-:W-:Y:S02]  /*1370*/  SEL R3, R14, R3, !P0 ;  /* 0x000000030e037207 */ /* 0x000fe40004000000 */
[----:B---3--:R-:W-:-:S04]  /*1380*/  ISETP.NE.AND P1, PT, R7, 0x1, PT ;  /* 0x000000010700780c */ /* 0x008fc80003f25270 */
[----:B------:R-:W-:-:S05]  /*1390*/  SEL R4, R15, R4, !P1 ;  /* 0x000000040f047207 */ /* 0x000fca0004800000 */
[----:B------:R-:W-:Y:S02]  /*13a0*/  IMAD.IADD R5, R3, 0x1, -R4 ;  /* 0x0000000103057824 */ /* 0x000fe400078e0a04 */
[----:B------:R-:W-:Y:S02]  /*13b0*/  IMAD.IADD R3, R4, 0x1, -R3 ;  /* 0x0000000104037824 */ /* 0x000fe400078e0a03 */
[----:B------:R-:W-:Y:S02]  /*13c0*/  IMAD R15, R5, R7, R15 ;  /* 0x00000007050f7224 */ /* 0x000fe400078e020f */
[----:B------:R-:W-:-:S07]  /*13d0*/  IMAD R14, R3, R2, R14 ;  /* 0x00000002030e7224 */ /* 0x000fce00078e020e */
.L_x_16:
[----:B------:R-:W-:Y:S01]  /*13e0*/  BAR.SYNC.DEFER_BLOCKING 0x0 ;  /* 0x0000000000007b1d */ /* 0x000fe20000010000 */
[----:B------:R-:W-:Y:S01]  /*13f0*/  UISETP.NE.AND UP1, UPT, UR8, 0x2, UPT ;  /* 0x000000020800788c */ /* 0x000fe2000bf25270 */
[----:B------:R-:W-:Y:S02]  /*1400*/  ISETP.NE.OR P5, PT, R0, 0x2, !P5 ;  /* 0x000000020000780c */ /* 0x000fe40006fa5670 */
[----:B------:R-:W-:-:S06]  /*1410*/  LOP3.LUT R2, R77, 0x1f, RZ, 0xc0, !PT ;  /* 0x0000001f4d027812 */ /* 0x000fcc00078ec0ff */
[----:B------:R-:W-:Y:S05]  /*1420*/  BRA.U UP1, `(.L_x_17) ;  /* 0x0000001101ec7547 */ /* 0x000fea000b800000 */
[----:B------:R-:W1:Y:S01]  /*1430*/  LDCU UR13, c[0x0][0x38c] ;  /* 0x00007180ff0d77ac */ /* 0x000e620008000800 */
[----:B------:R-:W2:Y:S01]  /*1440*/  LDC R8, c[0x0][0x370] ;  /* 0x0000dc00ff087b82 */ /* 0x000ea20000000800 */
[----:B------:R-:W-:Y:S01]  /*1450*/  PLOP3.LUT P1, PT, PT, PT, UP2, 0x80, 0x8 ;  /* 0x000000000008781c */ /* 0x000fe20003f2f028 */
[----:B------:R-:W-:Y:S01]  /*1460*/  IMAD.MOV.U32 R17, RZ, RZ, 0x1 ;  /* 0x00000001ff117424 */ /* 0x000fe200078e00ff */
[----:B------:R-:W-:Y:S01]  /*1470*/  ISETP.EQ.OR P4, PT, R2, RZ, P5 ;  /* 0x000000ff0200720c */ /* 0x000fe20002f82670 */
[----:B------:R-:W-:Y:S01]  /*1480*/  IMAD.MOV.U32 R16, RZ, RZ, RZ ;  /* 0x000000ffff107224 */ /* 0x000fe200078e00ff */
[----:B------:R-:W-:Y:S02]  /*1490*/  PLOP3.LUT P1, PT, P1, PT, PT, 0x8, 0x80 ;  /* 0x000000000080781c */ /* 0x000fe40000f2e170 */
[----:B------:R-:W-:Y:S01]  /*14a0*/  CS2R R12, SRZ ;  /* 0x00000000000c7805 */ /* 0x000fe2000001ff00 */
[----:B------:R-:W-:Y:S01]  /*14b0*/  IMAD.MOV.U32 R11, RZ, RZ, 0x1 ;  /* 0x00000001ff0b7424 */ /* 0x000fe200078e00ff */
[----:B------:R-:W4:Y:S01]  /*14c0*/  LDC R0, c[0x0][0x374] ;  /* 0x0000dd00ff007b82 */ /* 0x000f220000000800 */
[----:B------:R-:W2:Y:S01]  /*14d0*/  LDCU.64 UR22, c[0x0][0x348] ;  /* 0x00006900ff1677ac */ /* 0x000ea20008000a00 */
[----:B------:R-:W-:Y:S01]  /*14e0*/  UMOV UR6, URZ ;  /* 0x000000ff00067c82 */ /* 0x000fe20008000000 */
[----:B-1----:R-:W-:-:S04]  /*14f0*/  UIADD3 UR5, UPT, UPT, UR13, 0x1f, URZ ;  /* 0x0000001f0d057890 */ /* 0x002fc8000fffe0ff */
[----:B------:R-:W-:-:S04]  /*1500*/  USHF.R.S32.HI UR4, URZ, 0x1f, UR5 ;  /* 0x0000001fff047899 */ /* 0x000fc80008011405 */
[----:B------:R-:W-:-:S04]  /*1510*/  ULEA.HI UR4, UR4, UR5, URZ, 0x5 ;  /* 0x0000000504047291 */ /* 0x000fc8000f8f28ff */
[----:B------:R-:W-:Y:S02]  /*1520*/  USHF.R.S32.HI UR15, URZ, 0x5, UR4 ;  /* 0x00000005ff0f7899 */ /* 0x000fe40008011404 */
[----:B------:R-:W-:Y:S02]  /*1530*/  UIADD3 UR4, UPT, UPT, UR13, -0x1, URZ ;  /* 0xffffffff0d047890 */ /* 0x000fe4000fffe0ff */
[----:B------:R-:W-:Y:S02]  /*1540*/  UISETP.LT.U32.AND UP0, UPT, UR15, 0x8, UPT ;  /* 0x000000080f00788c */ /* 0x000fe4000bf01070 */
[----:B------:R-:W-:Y:S02]  /*1550*/  UISETP.GE.U32.AND UP1, UPT, UR4, -0x3f, UPT ;  /* 0xffffffc10400788c */ /* 0x000fe4000bf26070 */
[----:B------:R-:W-:Y:S02]  /*1560*/  USEL UR14, UR15, 0x8, UP0 ;  /* 0x000000080f0e7887 */ /* 0x000fe40008000000 */
[----:B------:R-:W-:-:S02]  /*1570*/  UIADD3 UR13, UPT, UPT, UR13, 0x3e, URZ ;  /* 0x0000003e0d0d7890 */ /* 0x000fc4000fffe0ff */
[----:B------:R-:W-:Y:S02]  /*1580*/  UIADD3 UR5, UPT, UPT, UR14, -0x1, URZ ;  /* 0xffffffff0e057890 */ /* 0x000fe4000fffe0ff */
[----:B------:R-:W-:-:S03]  /*1590*/  UIADD3 UR7, UPT, UPT, UR15, -UR14, URZ ;  /* 0x8000000e0f077290 */ /* 0x000fc6000fffe0ff */
[----:B------:R-:W-:-:S04]  /*15a0*/  @UP1 UIADD3 UR5, UPT, UPT, UR14, URZ, URZ ;  /* 0x000000ff0e051290 */ /* 0x000fc8000fffe0ff */
[----:B--2---:R-:W-:-:S12]  /*15b0*/  UIADD3 UR5, UPT, UPT, UR5, 0x1, URZ ;  /* 0x0000000105057890 */ /* 0x004fd8000fffe0ff */
.L_x_35:
[----:B------:R-:W-:Y:S01]  /*15c0*/  UISETP.NE.AND UP0, UPT, UR37, URZ, UPT ;  /* 0x000000ff2500728c */ /* 0x000fe2000bf05270 */
[----:B------:R-:W1:Y:S08]  /*15d0*/  S2UR UR37, SR_CgaCtaId ;  /* 0x00000000002579c3 */ /* 0x000e700000008800 */
[----:B------:R-:W-:Y:S05]  /*15e0*/  BRA.U UP0, `(.L_x_18) ;  /* 0x0000000100347547 */ /* 0x000fea000b800000 */
[----:B------:R-:W2:Y:S01]  /*15f0*/  S2R R2, SR_CgaCtaId ;  /* 0x0000000000027919 */ /* 0x000ea20000008800 */
[----:B------:R-:W-:-:S04]  /*1600*/  MOV R3, 0x400 ;  /* 0x0000040000037802 */ /* 0x000fc80000000f00 */
[----:B--2---:R-:W-:Y:S02]  /*1610*/  LEA R2, R2, R3, 0x18 ;  /* 0x0000000302027211 */ /* 0x004fe400078ec0ff */
[----:B------:R-:W-:-:S03]  /*1620*/  SHF.L.U32 R3, R11, 0x1f, RZ ;  /* 0x0000001f0b037819 */ /* 0x000fc600000006ff */
[----:B------:R-:W-:-:S04]  /*1630*/  IMAD R2, R12, 0x8, R2 ;  /* 0x000000080c027824 */ /* 0x000fc800078e0202 */
[----:B------:R-:W2:Y:S02]  /*1640*/  SYNCS.PHASECHK.TRANS64.TRYWAIT P0, [R2+URZ+0x140], R3 ;  /* 0x00014003020075a7 */ /* 0x000ea400080011ff */
[----:B--2---:R-:W-:Y:S05]  /*1650*/  @!P0 BRA `(.L_x_19) ;  /* 0x0000006400b08947 */ /* 0x004fea0003800000 */
.L_x_135:
[----:B------:R-:W-:Y:S01]  /*1660*/  VIADD R12, R12, 0x1 ;  /* 0x000000010c0c7836 */ /* 0x000fe20000000000 */
[----:B------:R2:W-:Y:S04]  /*1670*/  SYNCS.ARRIVE.TRANS64.A1T0 RZ, [R2+URZ+0x130], RZ ;  /* 0x000130ff02ff79a7 */ /* 0x0005e800081000ff */
[----:B------:R-:W-:-:S04]  /*1680*/  ISETP.NE.AND P0, PT, R12, 0x2, PT ;  /* 0x000000020c00780c */ /* 0x000fc80003f05270 */
[----:B------:R-:W-:Y:S02]  /*1690*/  SEL R12, R12, RZ, P0 ;  /* 0x000000ff0c0c7207 */ /* 0x000fe40000000000 */
[----:B--2---:R-:W-:-:S04]  /*16a0*/  SEL R2, RZ, 0x1, P0 ;  /* 0x00000001ff027807 */ /* 0x004fc80000000000 */
[----:B------:R-:W-:-:S07]  /*16b0*/  LOP3.LUT R11, R11, R2, RZ, 0x3c, !PT ;  /* 0x000000020b0b7212 */ /* 0x000fce00078e3cff */
.L_x_18:
[----:B------:R-:W-:Y:S01]  /*16c0*/  UMOV UR4, 0x400 ;  /* 0x0000040000047882 */ /* 0x000fe20000000000 */
[----:B------:R-:W-:Y:S01]  /*16d0*/  SHF.L.U32 R2, R17, 0x1f, RZ ;  /* 0x0000001f11027819 */ /* 0x000fe200000006ff */
[----:B-1----:R-:W-:Y:S01]  /*16e0*/  ULEA UR4, UR37, UR4, 0x18 ;  /* 0x0000000425047291 */ /* 0x002fe2000f8ec0ff */
[----:B------:R-:W-:Y:S01]  /*16f0*/  R2UR UR35, R15 ;  /* 0x000000000f2372ca */ /* 0x000fe200000e0000 */
[----:B------:R-:W-:Y:S01]  /*1700*/  UISETP.GE.U32.AND UP0, UPT, UR13, 0x3f, UPT ;  /* 0x0000003f0d00788c */ /* 0x000fe2000bf06070 */
[----:B------:R-:W-:Y:S01]  /*1710*/  R2UR UR11, R14 ;  /* 0x000000000e0b72ca */ /* 0x000fe200000e0000 */
[----:B------:R-:W-:Y:S01]  /*1720*/  ULEA UR8, UR6, UR4, 0x3 ;  /* 0x0000000406087291 */ /* 0x000fe2000f8e18ff */
[----:B------:R-:W-:-:S08]  /*1730*/  UMOV UR24, URZ ;  /* 0x000000ff00187c82 */ /* 0x000fd00008000000 */
[----:B------:R1:W2:Y:S01]  /*1740*/  SYNCS.PHASECHK.TRANS64.TRYWAIT P0, [UR8+0x40], R2 ;  /* 0x00004002ff0075a7 */ /* 0x0002a20008001108 */
[----:B------:R-:W-:Y:S02]  /*1750*/  USHF.L.U32 UR35, UR35, 0x6, URZ ;  /* 0x0000000623237899 */ /* 0x000fe400080006ff */
[----:B------:R-:W-:Y:S01]  /*1760*/  USHF.L.U32 UR11, UR11, 0x7, URZ ;  /* 0x000000070b0b7899 */ /* 0x000fe200080006ff */
[----:B------:R-:W-:Y:S11]  /*1770*/  BRA.U !UP0, `(.L_x_20) ;  /* 0x0000000108a87547 */ /* 0x000ff6000b800000 */
[----:B------:R-:W-:Y:S01]  /*1780*/  UMOV UR16, URZ ;  /* 0x000000ff00107c82 */ /* 0x000fe20008000000 */
[----:B------:R-:W-:-:S05]  /*1790*/  UMOV UR17, UR6 ;  /* 0x0000000600117c82 */ /* 0x000fca0008000000 */
.L_x_25:
[----:B-1----:R-:W-:Y:S01]  /*17a0*/  ULEA UR33, UR17, UR4, 0x3 ;  /* 0x0000000411217291 */ /* 0x002fe2000f8e18ff */
[----:B--2---:R-:W-:Y:S01]  /*17b0*/  @!P5 MOV R3, 0x6000 ;  /* 0x000060000003d802 */ /* 0x004fe20000000f00 */
[----:B--2---:R-:W-:Y:S10]  /*17c0*/  @P0 BRA `(.L_x_21) ;  /* 0x00000000000c0947 */ /* 0x004ff40003800000 */
[----:B------:R-:W-:-:S04]  /*17d0*/  SHF.L.U32 R4, R17, 0x1f, RZ ;  /* 0x0000001f11047819 */ /* 0x000fc800000006ff */
[----:B------:R-:W2:Y:S02]  /*17e0*/  SYNCS.PHASECHK.TRANS64.TRYWAIT P0, [UR33+0x40], R4 ;  /* 0x00004004ff0075a7 */ /* 0x000ea40008001121 */
[----:B--2---:R-:W-:Y:S05]  /*17f0*/  @!P0 BRA `(.L_x_22) ;  /* 0x00000064005c8947 */ /* 0x004fea0003800000 */
.L_x_21:
[----:B------:R2:W-:Y:S01]  /*1800*/  @!P5 SYNCS.ARRIVE.TRANS64 RZ, [UR33], R3 ;  /* 0x00000003ffffd9a7 */ /* 0x0005e20008000021 */
[----:B------:R-:W-:Y:S04]  /*1810*/  BSSY.RECONVERGENT B0, `(.L_x_23) ;  /* 0x0000003000007945 */ /* 0x000fe80003800200 */
[----:B------:R-:W-:Y:S05]  /*1820*/  @P4 BRA `(.L_x_24) ;  /* 0x0000000000044947 */ /* 0x000fea0003800000 */
[----:B------:R-:W-:Y:S05]  /*1830*/  BPT.TRAP 0x1 ;  /* 0x000000040000795c */ /* 0x000fea0000300000 */
.L_x_24:
[----:B------:R-:W-:Y:S05]  /*1840*/  BSYNC.RECONVERGENT B0 ;  /* 0x0000000000007941 */ /* 0x000fea0003800200 */
.L_x_23:
[----:B------:R-:W-:Y:S02]  /*1850*/  UIADD3 UR6, UPT, UPT, UR17, 0x1, URZ ;  /* 0x0000000111067890 */ /* 0x000fe4000fffe0ff */
[----:B------:R-:W-:Y:S02]  /*1860*/  ULEA UR32, UR17, UR4, 0xd ;  /* 0x0000000411207291 */ /* 0x000fe4000f8e68ff */
[----:B------:R-:W-:Y:S02]  /*1870*/  UISETP.NE.AND UP0, UPT, UR6, 0x8, UPT ;  /* 0x000000080600788c */ /* 0x000fe4000bf05270 */
[----:B------:R-:W-:Y:S02]  /*1880*/  UIADD3 UR26, UP1, UPT, UR22, 0x80, URZ ;  /* 0x00000080161a7890 */ /* 0x000fe4000ff3e0ff */
[----:B------:R-:W-:Y:S02]  /*1890*/  USEL UR9, URZ, 0x1, UP0 ;  /* 0x00000001ff097887 */ /* 0x000fe40008000000 */
[----:B------:R-:W-:-:S02]  /*18a0*/  USEL UR6, UR6, URZ, UP0 ;  /* 0x000000ff06067287 */ /* 0x000fc40008000000 */
[----:B------:R-:W-:Y:S02]  /*18b0*/  UIADD3 UR20, UP0, UPT, UR22, 0x180, URZ ;  /* 0x0000018016147890 */ /* 0x000fe4000ff1e0ff */
[----:B------:R-:W-:Y:S01]  /*18c0*/  ULEA UR8, UR6, UR4, 0x3 ;  /* 0x0000000406087291 */ /* 0x000fe2000f8e18ff */
[----:B------:R-:W-:Y:S01]  /*18d0*/  LOP3.LUT R17, R17, UR9, RZ, 0x3c, !PT ;  /* 0x0000000911117c12 */ /* 0x000fe2000f8e3cff */
[----:B------:R-:W-:Y:S02]  /*18e0*/  USHF.L.U32 UR34, UR16, 0x5, URZ ;  /* 0x0000000510227899 */ /* 0x000fe400080006ff */
[----:B------:R-:W-:Y:S01]  /*18f0*/  UIADD3.X UR27, UPT, UPT, URZ, UR23, URZ, UP1, !UPT ;  /* 0x00000017ff1b7290 */ /* 0x000fe20008ffe4ff */
[----:B-1----:R-:W-:Y:S01]  /*1900*/  SHF.L.U32 R2, R17, 0x1f, RZ ;  /* 0x0000001f11027819 */ /* 0x002fe200000006ff */
[----:B------:R-:W-:Y:S02]  /*1910*/  UIADD3 UR32, UPT, UPT, UR32, 0x8800, URZ ;  /* 0x0000880020207890 */ /* 0x000fe4000fffe0ff */
[----:B------:R-:W-:Y:S01]  /*1920*/  UIADD3.X UR21, UPT, UPT, URZ, UR23, URZ, UP0, !UPT ;  /* 0x00000017ff157290 */ /* 0x000fe200087fe4ff */
[----:B------:R1:W1:Y:S01]  /*1930*/  SYNCS.PHASECHK.TRANS64.TRYWAIT P0, [UR8+0x40], R2 ;  /* 0x00004002ff0075a7 */ /* 0x0002620008001108 */
[----:B------:R-:W-:Y:S01]  /*1940*/  ULEA UR8, UR17, UR4, 0xe ;  /* 0x0000000411087291 */ /* 0x000fe2000f8e70ff */
[----:B------:R-:W-:Y:S01]  /*1950*/  UMOV UR18, 0x0 ;  /* 0x0000000000127882 */ /* 0x000fe20000000000 */
[----:B------:R-:W-:-:S02]  /*1960*/  UMOV UR19, 0x10000000 ;  /* 0x1000000000137882 */ /* 0x000fc40000000000 */
[----:B------:R-:W-:Y:S01]  /*1970*/  UIADD3 UR8, UPT, UPT, UR8, 0x18800, URZ ;  /* 0x0001880008087890 */ /* 0x000fe2000fffe0ff */
[----:B------:R1:W-:Y:S01]  /*1980*/  UTMALDG.3D [UR32], [UR26], desc[UR18] ;  /* 0x000012201a0075b4 */ /* 0x0003e20008011000 */
[----:B------:R-:W-:Y:S01]  /*1990*/  UMOV UR12, UR36 ;  /* 0x00000024000c7c82 */ /* 0x000fe20008000000 */
[----:B------:R-:W-:Y:S01]  /*19a0*/  UMOV UR9, UR33 ;  /* 0x0000002100097c82 */ /* 0x000fe20008000000 */
[----:B------:R-:W-:Y:S01]  /*19b0*/  UMOV UR10, UR34 ;  /* 0x00000022000a7c82 */ /* 0x000fe20008000000 */
[----:B------:R-:W-:Y:S01]  /*19c0*/  UIADD3 UR16, UPT, UPT, UR16, 0x1, URZ ;  /* 0x0000000110107890 */ /* 0x000fe2000fffe0ff */
[----:B------:R-:W-:Y:S01]  /*19d0*/  UMOV UR24, UR5 ;  /* 0x0000000500187c82 */ /* 0x000fe20008000000 */
[----:B------:R-:W-:Y:S02]  /*19e0*/  UMOV UR17, UR6 ;  /* 0x0000000600117c82 */ /* 0x000fe40008000000 */
[----:B------:R1:W-:Y:S01]  /*19f0*/  UTMALDG.3D [UR8], [UR20], desc[UR18] ;  /* 0x00001208140075b4 */ /* 0x0003e20008011000 */
[----:B------:R-:W-:-:S09]  /*1a00*/  UISETP.NE.AND UP0, UPT, UR16, UR5, UPT ;  /* 0x000000051000728c */ /* 0x000fd2000bf05270 */
[----:B------:R-:W-:Y:S05]  /*1a10*/  BRA.U UP0, `(.L_x_25) ;  /* 0xfffffffd00607547 */ /* 0x000fea000b83ffff */
.L_x_20:
[----:B-1----:R-:W-:Y:S01]  /*1a20*/  ULEA UR8, UR6, UR4, 0x3 ;  /* 0x0000000406087291 */ /* 0x002fe2000f8e18ff */
[----:B------:R-:W-:Y:S01]  /*1a30*/  SHF.L.U32 R2, R17, 0x1f, RZ ;  /* 0x0000001f11027819 */ /* 0x000fe200000006ff */
[----:B------:R-:W-:Y:S01]  /*1a40*/  @!P1 SYNCS.ARRIVE.TRANS64.A1T0 RZ, [UR4+0xc8], RZ ;  /* 0x0000c8ffffff99a7 */ /* 0x000fe20008100004 */
[----:B------:R-:W-:-:S06]  /*1a50*/  UISETP.GT.AND UP0, UPT, UR15, UR14, UPT ;  /* 0x0000000e0f00728c */ /* 0x000fcc000bf04270 */
[----:B--2---:R1:W2:Y:S03]  /*1a60*/  SYNCS.PHASECHK.TRANS64.TRYWAIT P0, [UR8+0x40], R2 ;  /* 0x00004002ff0075a7 */ /* 0x0042a60008001108 */
[----:B------:R-:W-:Y:S05]  /*1a70*/  BRA.U !UP0, `(.L_x_26) ;  /* 0x0000000108ac7547 */ /* 0x000fea000b800000 */
[----:B------:R-:W-:Y:S01]  /*1a80*/  UIADD3 UR21, UPT, UPT, UR7, UR24, URZ ;  /* 0x0000001807157290 */ /* 0x000fe2000fffe0ff */
[----:B------:R-:W-:-:S11]  /*1a90*/  UMOV UR25, UR6 ;  /* 0x0000000600197c82 */ /* 0x000fd60008000000 */
.L_x_31:
[----:B-1----:R-:W-:Y:S01]  /*1aa0*/  ULEA UR17, UR25, UR4, 0x3 ;  /* 0x0000000419117291 */ /* 0x002fe2000f8e18ff */
[----:B--2---:R-:W-:Y:S01]  /*1ab0*/  @!P5 MOV R3, 0x6000 ;  /* 0x000060000003d802 */ /* 0x004fe20000000f00 */
[----:B--2---:R-:W-:Y:S10]  /*1ac0*/  @P0 BRA `(.L_x_27) ;  /* 0x00000000000c0947 */ /* 0x004ff40003800000 */
[----:B------:R-:W-:-:S04]  /*1ad0*/  SHF.L.U32 R4, R17, 0x1f, RZ ;  /* 0x0000001f11047819 */ /* 0x000fc800000006ff */
[----:B------:R-:W2:Y:S02]  /*1ae0*/  SYNCS.PHASECHK.TRANS64.TRYWAIT P0, [UR17+0x40], R4 ;  /* 0x00004004ff0075a7 */ /* 0x000ea40008001111 */
[----:B--2---:R-:W-:Y:S05]  /*1af0*/  @!P0 BRA `(.L_x_28) ;  /* 0x0000006000b48947 */ /* 0x004fea0003800000 */
.L_x_27:
[----:B------:R2:W-:Y:S01]  /*1b00*/  @!P5 SYNCS.ARRIVE.TRANS64 RZ, [UR17], R3 ;  /* 0x00000003ffffd9a7 */ /* 0x0005e20008000011 */
[----:B------:R-:W-:Y:S04]  /*1b10*/  BSSY.RECONVERGENT B0, `(.L_x_29) ;  /* 0x0000003000007945 */ /* 0x000fe80003800200 */
[----:B------:R-:W-:Y:S05]  /*1b20*/  @P4 BRA `(.L_x_30) ;  /* 0x0000000000044947 */ /* 0x000fea0003800000 */
[----:B------:R-:W-:Y:S05]  /*1b30*/  BPT.TRAP 0x1 ;  /* 0x000000040000795c */ /* 0x000fea0000300000 */
.L_x_30:
[----:B------:R-:W-:Y:S05]  /*1b40*/  BSYNC.RECONVERGENT B0 ;  /* 0x0000000000007941 */ /* 0x000fea0003800200 */
.L_x_29:
        /* <DEDUP_REMOVED lines=10> */
[----:B------:R-:W-:Y:S01]  /*1bf0*/  UIADD3 UR16, UPT, UPT, UR16, 0x8800, URZ ;  /* 0x0000880010107890 */ /* 0x000fe2000fffe0ff */
[----:B-1----:R-:W-:Y:S01]  /*1c00*/  SHF.L.U32 R2, R17, 0x1f, RZ ;  /* 0x0000001f11027819 */ /* 0x002fe200000006ff */
[----:B------:R-:W-:Y:S02]  /*1c10*/  UIADD3.X UR31, UPT, UPT, URZ, UR23, URZ, UP1, !UPT ;  /* 0x00000017ff1f7290 */ /* 0x000fe40008ffe4ff */
[----:B------:R-:W-:Y:S01]  /*1c20*/  UIADD3.X UR29, UPT, UPT, URZ, UR23, URZ, UP0, !UPT ;  /* 0x00000017ff1d7290 */ /* 0x000fe200087fe4ff */
[----:B------:R1:W1:Y:S01]  /*1c30*/  SYNCS.PHASECHK.TRANS64.TRYWAIT P0, [UR8+0x40], R2 ;  /* 0x00004002ff0075a7 */ /* 0x0002620008001108 */
[----:B------:R-:W-:Y:S01]  /*1c40*/  ULEA UR8, UR25, UR4, 0xe ;  /* 0x0000000419087291 */ /* 0x000fe2000f8e70ff */
[----:B------:R-:W-:Y:S01]  /*1c50*/  UMOV UR26, 0x0 ;  /* 0x00000000001a7882 */ /* 0x000fe20000000000 */
[----:B------:R-:W-:-:S02]  /*1c60*/  UMOV UR27, 0x10000000 ;  /* 0x10000000001b7882 */ /* 0x000fc40000000000 */
[----:B------:R-:W-:Y:S01]  /*1c70*/  UIADD3 UR8, UPT, UPT, UR8, 0x18800, URZ ;  /* 0x0001880008087890 */ /* 0x000fe2000fffe0ff */
[----:B------:R-:W-:Y:S01]  /*1c80*/  UMOV UR19, UR35 ;  /* 0x0000002300137c82 */ /* 0x000fe20008000000 */
[----:B------:R-:W-:Y:S01]  /*1c90*/  UMOV UR20, UR36 ;  /* 0x0000002400147c82 */ /* 0x000fe20008000000 */
[----:B------:R-:W-:Y:S01]  /*1ca0*/  UMOV UR12, UR36 ;  /* 0x00000024000c7c82 */ /* 0x000fe20008000000 */
[----:B------:R-:W-:Y:S01]  /*1cb0*/  UMOV UR9, UR17 ;  /* 0x0000001100097c82 */ /* 0x000fe20008000000 */
[----:B------:R-:W-:Y:S01]  /*1cc0*/  UMOV UR10, UR18 ;  /* 0x00000012000a7c82 */ /* 0x000fe20008000000 */
[----:B------:R1:W-:Y:S01]  /*1cd0*/  UTMALDG.3D [UR16], [UR30], desc[UR26] ;  /* 0x00001a101e0075b4 */ /* 0x0003e20008011000 */
[----:B------:R-:W-:Y:S01]  /*1ce0*/  UIADD3 UR24, UPT, UPT, UR24, 0x1, URZ ;  /* 0x0000000118187890 */ /* 0x000fe2000fffe0ff */
[----:B------:R-:W-:-:S03]  /*1cf0*/  UMOV UR25, UR6 ;  /* 0x0000000600197c82 */ /* 0x000fc60008000000 */
[----:B------:R-:W-:Y:S01]  /*1d00*/  UISETP.NE.AND UP0, UPT, UR24, UR21, UPT ;  /* 0x000000151800728c */ /* 0x000fe2000bf05270 */
[----:B------:R1:W-:Y:S08]  /*1d10*/  UTMALDG.3D [UR8], [UR28], desc[UR26] ;  /* 0x00001a081c0075b4 */ /* 0x0003f00008011000 */
[----:B------:R-:W-:Y:S05]  /*1d20*/  BRA.U UP0, `(.L_x_31) ;  /* 0xfffffffd005c7547 */ /* 0x000fea000b83ffff */
.L_x_26:
[C---:B-1----:R-:W-:Y:S01]  /*1d30*/  LEA R2, R16.reuse, UR4, 0x3 ;  /* 0x0000000410027c11 */ /* 0x042fe2000f8e18ff */
[----:B------:R-:W-:Y:S01]  /*1d40*/  NOP ;  /* 0x0000000000007918 */ /* 0x000fe20000000000 */
[----:B--2---:R-:W-:Y:S02]  /*1d50*/  SHF.L.U32 R3, R13, 0x1f, RZ ;  /* 0x0000001f0d037819 */ /* 0x004fe400000006ff */
[----:B------:R-:W-:Y:S02]  /*1d60*/  LEA R4, R16, UR4, 0x4 ;  /* 0x0000000410047c11 */ /* 0x000fe4000f8e20ff */
[----:B------:R-:W1:Y:S02]  /*1d70*/  SYNCS.PHASECHK.TRANS64.TRYWAIT P0, [R2+URZ+0xd0], R3 ;  /* 0x0000d003020075a7 */ /* 0x000e6400080011ff */
[----:B-1----:R-:W-:Y:S05]  /*1d80*/  @!P0 BRA `(.L_x_32) ;  /* 0x0000006000288947 */ /* 0x002fea0003800000 */
.L_x_138:
[----:B------:R-:W2:Y:S01]  /*1d90*/  LDS.128 R4, [R4+0x160] ;  /* 0x0001600004047984 */ /* 0x000ea20000000c00 */
[----:B---3--:R-:W-:Y:S01]  /*1da0*/  ISETP.GE.AND P0, PT, R26, 0x1, PT ;  /* 0x000000011a00780c */ /* 0x008fe20003f06270 */
[----:B-1----:R-:W-:Y:S01]  /*1db0*/  VIADD R2, R2, 0xe0 ;  /* 0x000000e002027836 */ /* 0x002fe20000000000 */
[----:B------:R-:W-:Y:S01]  /*1dc0*/  @!PT LDS RZ, [RZ] ;  /* 0x00000000fffff984 */ /* 0x000fe20000000800 */
[----:B------:R-:W-:Y:S01]  /*1dd0*/  @!PT LDS RZ, [RZ] ;  /* 0x00000000fffff984 */ /* 0x000fe20000000800 */
[----:B------:R-:W-:Y:S01]  /*1de0*/  @!PT LDS RZ, [RZ] ;  /* 0x00000000fffff984 */ /* 0x000fe20000000800 */
[----:B------:R-:W-:Y:S01]  /*1df0*/  @!PT LDS RZ, [RZ] ;  /* 0x00000000fffff984 */ /* 0x000fe20000000800 */
[----:B------:R1:W-:Y:S06]  /*1e00*/  MEMBAR.ALL.CTA ;  /* 0x0000000000007992 */ /* 0x0003ec0000008000 */
[----:B-1----:R-:W1:Y:S01]  /*1e10*/  FENCE.VIEW.ASYNC.S ;  /* 0x00000000000073c6 */ /* 0x002e620000000000 */
[----:B------:R-:W-:-:S04]  /*1e20*/  PRMT R2, RZ, 0x654, R2 ;  /* 0x00000654ff027816 */ /* 0x000fc80000000002 */
[----:B-1----:R1:W-:Y:S01]  /*1e30*/  SYNCS.ARRIVE.TRANS64.RED.A1T0 RZ, [R2+URZ], RZ ;  /* 0x000000ff02ff79a7 */ /* 0x0023e200081004ff */
[----:B--2---:R-:W-:-:S13]  /*1e40*/  LOP3.LUT P2, RZ, R6, 0x1, RZ, 0xc0, !PT ;  /* 0x0000000106ff7812 */ /* 0x004fda000784c0ff */
[----:B------:R-:W-:Y:S01]  /*1e50*/  @P2 SHF.R.U32.HI R3, RZ, 0x10, R5 ;  /* 0x00000010ff032819 */ /* 0x000fe20000011605 */
[----:B------:R-:W-:Y:S01]  /*1e60*/  VOTEU.ANY UP0, P2 ;  /* 0x0000000000ff7886 */ /* 0x000fe20001000100 */
[----:B------:R-:W-:Y:S02]  /*1e70*/  @P2 MOV R10, R4 ;  /* 0x00000004000a2202 */ /* 0x000fe40000000f00 */
[----:B------:R-:W-:Y:S02]  /*1e80*/  @P2 R2UR.BROADCAST UR8, R3 ;  /* 0x00000000030822ca */ /* 0x000fe400008e0000 */
[----:B------:R-:W-:-:S11]  /*1e90*/  @P2 LOP3.LUT R9, R5, 0xffff, RZ, 0xc0, !PT ;  /* 0x0000ffff05092812 */ /* 0x000fd600078ec0ff */
[----:B------:R-:W-:Y:S01]  /*1ea0*/  @UP0 UMOV UR36, UR8 ;  /* 0x0000000800240c82 */ /* 0x000fe20008000000 */
[----:B-1----:R-:W-:Y:S05]  /*1eb0*/  @!P0 BRA `(.L_x_33) ;  /* 0x0000000000b88947 */ /* 0x002fea0003800000 */
[----:B------:R-:W4:Y:S01]  /*1ec0*/  LDC.64 R4, c[0x0][0xb18] ;  /* 0x0002c600ff047b82 */ /* 0x000f220000000a00 */
[----:B------:R-:W-:-:S07]  /*1ed0*/  ISETP.NE.AND P3, PT, R26, 0x1, PT ;  /* 0x000000011a00780c */ /* 0x000fce0003f65270 */
[----:B------:R-:W1:Y:S08]  /*1ee0*/  LDC.64 R6, c[0x0][0xb10] ;  /* 0x0002c400ff067b82 */ /* 0x000e700000000a00 */
[----:B------:R-:W2:Y:S08]  /*1ef0*/  LDC R14, c[0x0][0xb20] ;  /* 0x0002c800ff0e7b82 */ /* 0x000eb00000000800 */
[----:B------:R-:W3:Y:S01]  /*1f00*/  LDC R15, c[0x0][0xb0c] ;  /* 0x0002c300ff0f7b82 */ /* 0x000ee20000000800 */
[----:B----4-:R-:W-:Y:S01]  /*1f10*/  IMAD.HI.U32 R19, R0, R5, RZ ;  /* 0x0000000500137227 */ /* 0x010fe200078e00ff */
[----:B------:R-:W-:-:S03]  /*1f20*/  ISETP.NE.AND P0, PT, R4, 0x1, PT ;  /* 0x000000010400780c */ /* 0x000fc60003f05270 */
[----:B------:R-:W-:-:S03]  /*1f30*/  IMAD.HI.U32 R5, R9, R5, RZ ;  /* 0x0000000509057227 */ /* 0x000fc600078e00ff */
[----:B------:R-:W4:Y:S01]  /*1f40*/  LDC.64 R2, c[0x0][0xb28] ;  /* 0x0002ca00ff027b82 */ /* 0x000f220000000a00 */
[----:B-1----:R-:W-:-:S04]  /*1f50*/  IMAD.HI.U32 R20, R8, R6, RZ ;  /* 0x0000000608147227 */ /* 0x002fc800078e00ff */
[----:B------:R-:W-:Y:S01]  /*1f60*/  IMAD.HI.U32 R21, R10, R6, RZ ;  /* 0x000000060a157227 */ /* 0x000fe200078e00ff */
[----:B------:R-:W-:Y:S02]  /*1f70*/  SHF.R.U32.HI R20, RZ, R7, R20 ;  /* 0x00000007ff147219 */ /* 0x000fe40000011614 */
[-C--:B--2---:R-:W-:Y:S02]  /*1f80*/  SHF.R.U32.HI R19, RZ, R14.reuse, R19 ;  /* 0x0000000eff137219 */ /* 0x084fe40000011613 */
[----:B------:R-:W-:Y:S02]  /*1f90*/  SHF.R.U32.HI R5, RZ, R14, R5 ;  /* 0x0000000eff057219 */ /* 0x000fe40000011605 */
[----:B------:R-:W-:Y:S02]  /*1fa0*/  SEL R19, R0, R19, !P0 ;  /* 0x0000001300137207 */ /* 0x000fe40004000000 */
[----:B------:R-:W-:Y:S02]  /*1fb0*/  SHF.R.U32.HI R21, RZ, R7, R21 ;  /* 0x00000007ff157219 */ /* 0x000fe40000011615 */
[----:B---3--:R-:W-:-:S02]  /*1fc0*/  ISETP.NE.AND P1, PT, R15, 0x1, PT ;  /* 0x000000010f00780c */ /* 0x008fc40003f25270 */
[----:B------:R-:W-:Y:S02]  /*1fd0*/  SEL R5, R9, R5, !P0 ;  /* 0x0000000509057207 */ /* 0x000fe40004000000 */
[----:B------:R-:W-:Y:S02]  /*1fe0*/  SEL R20, R8, R20, !P1 ;  /* 0x0000001408147207 */ /* 0x000fe40004800000 */
[----:B------:R-:W-:Y:S01]  /*1ff0*/  SEL R21, R10, R21, !P1 ;  /* 0x000000150a157207 */ /* 0x000fe20004800000 */
[----:B----4-:R-:W-:-:S04]  /*2000*/  IMAD.HI.U32 R18, R19, R2, RZ ;  /* 0x0000000213127227 */ /* 0x010fc800078e00ff */
        /* <DEDUP_REMOVED lines=10> */
[----:B------:R-:W-:-:S04]  /*20b0*/  @!P0 IMAD.HI.U32 R7, R21, R2, RZ ;  /* 0x0000000215078227 */ /* 0x000fc800078e00ff */
[----:B------:R-:W-:Y:S01]  /*20c0*/  IMAD.MOV R2, RZ, RZ, -R6 ;  /* 0x000000ffff027224 */ /* 0x000fe200078e0a06 */
[----:B------:R-:W-:Y:S02]  /*20d0*/  @!P0 SHF.R.U32.HI R3, RZ, R3, R7 ;  /* 0x00000003ff038219 */ /* 0x000fe40000011607 */
[----:B------:R-:W-:Y:S01]  /*20e0*/  IADD3 R7, PT, PT, -R5, RZ, RZ ;  /* 0x000000ff05077210 */ /* 0x000fe20007ffe1ff */
[----:B------:R-:W-:Y:S01]  /*20f0*/  IMAD R2, R26, R2, R5 ;  /* 0x000000021a027224 */ /* 0x000fe200078e0205 */
        /* <DEDUP_REMOVED lines=10> */
.L_x_33:
[----:B------:R-:W1:Y:S02]  /*21a0*/  LDCU UR8, c[0x0][0xb30] ;  /* 0x00016600ff0877ac */ /* 0x000e640008000800 */
[----:B-1----:R-:W-:-:S09]  /*21b0*/  UISETP.NE.AND UP0, UPT, UR8, 0x1, UPT ;  /* 0x000000010800788c */ /* 0x002fd2000bf05270 */
[----:B------:R-:W-:Y:S05]  /*21c0*/  BRA.U UP0, `(.L_x_34) ;  /* 0x0000000100407547 */ /* 0x000fea000b800000 */
[----:B------:R-:W1:Y:S08]  /*21d0*/  LDC.64 R4, c[0x0][0xb10] ;  /* 0x0002c400ff047b82 */ /* 0x000e700000000a00 */
[----:B------:R-:W2:Y:S08]  /*21e0*/  LDC.64 R2, c[0x0][0xb18] ;  /* 0x0002c600ff027b82 */ /* 0x000eb00000000a00 */
[----:B------:R-:W3:Y:S08]  /*21f0*/  LDC R6, c[0x0][0xb20] ;  /* 0x0002c800ff067b82 */ /* 0x000ef00000000800 */
[----:B------:R-:W4:Y:S01]  /*2200*/  LDC R7, c[0x0][0xb0c] ;  /* 0x0002c300ff077b82 */ /* 0x000f220000000800 */
[----:B-1----:R-:W-:-:S05]  /*2210*/  IMAD.HI.U32 R4, R10, R4, RZ ;  /* 0x000000040a047227 */ /* 0x002fca00078e00ff */
[----:B------:R-:W-:Y:S01]  /*2220*/  SHF.R.U32.HI R4, RZ, R5, R4 ;  /* 0x00000005ff047219 */ /* 0x000fe20000011604 */
[----:B--2---:R-:W-:Y:S01]  /*2230*/  IMAD.HI.U32 R3, R9, R3, RZ ;  /* 0x0000000309037227 */ /* 0x004fe200078e00ff */
[----:B------:R-:W-:-:S04]  /*2240*/  ISETP.NE.AND P0, PT, R2, 0x1, PT ;  /* 0x000000010200780c */ /* 0x000fc80003f05270 */
[----:B---3--:R-:W-:-:S04]  /*2250*/  SHF.R.U32.HI R3, RZ, R6, R3 ;  /* 0x00000006ff037219 */ /* 0x008fc80000011603 */
[----:B------:R-:W-:Y:S02]  /*2260*/  SEL R3, R9, R3, !P0 ;  /* 0x0000000309037207 */ /* 0x000fe40004000000 */
[----:B----4-:R-:W-:-:S04]  /*2270*/  ISETP.NE.AND P1, PT, R7, 0x1, PT ;  /* 0x000000010700780c */ /* 0x010fc80003f25270 */
[----:B------:R-:W-:-:S05]  /*2280*/  SEL R4, R10, R4, !P1 ;  /* 0x000000040a047207 */ /* 0x000fca0004800000 */
[----:B------:R-:W-:Y:S02]  /*2290*/  IMAD.IADD R5, R3, 0x1, -R4 ;  /* 0x0000000103057824 */ /* 0x000fe400078e0a04 */
[----:B------:R-:W-:Y:S02]  /*22a0*/  IMAD.IADD R3, R4, 0x1, -R3 ;  /* 0x0000000104037824 */ /* 0x000fe400078e0a03 */
[----:B------:R-:W-:Y:S02]  /*22b0*/  IMAD R10, R5, R7, R10 ;  /* 0x00000007050a7224 */ /* 0x000fe400078e020a */
[----:B------:R-:W-:-:S07]  /*22c0*/  IMAD R9, R3, R2, R9 ;  /* 0x0000000203097224 */ /* 0x000fce00078e0209 */
.L_x_34:
[----:B------:R-:W-:Y:S01]  /*22d0*/  VIADD R16, R16, 0x1 ;  /* 0x0000000110107836 */ /* 0x000fe20000000000 */
[----:B------:R-:W-:Y:S01]  /*22e0*/  PLOP3.LUT P1, PT, PT, PT, PT, 0x80, 0x8 ;  /* 0x000000000008781c */ /* 0x000fe20003f2f070 */
[----:B------:R-:W-:Y:S02]  /*22f0*/  IMAD.IADD R15, R10, 0x1, R63 ;  /* 0x000000010a0f7824 */ /* 0x000fe400078e023f */
[----:B------:R-:W-:Y:S01]  /*2300*/  IMAD.IADD R14, R9, 0x1, R62 ;  /* 0x00000001090e7824 */ /* 0x000fe200078e023e */
[----:B------:R-:W-:-:S04]  /*2310*/  ISETP.NE.AND P0, PT, R16, 0x2, PT ;  /* 0x000000021000780c */ /* 0x000fc80003f05270 */
[----:B------:R-:W-:Y:S02]  /*2320*/  SEL R2, RZ, 0x1, P0 ;  /* 0x00000001ff027807 */ /* 0x000fe40000000000 */
[----:B------:R-:W-:Y:S02]  /*2330*/  SEL R16, R16, RZ, P0 ;  /* 0x000000ff10107207 */ /* 0x000fe40000000000 */
[----:B------:R-:W-:Y:S01]  /*2340*/  LOP3.LUT R13, R13, R2, RZ, 0x3c, !PT ;  /* 0x000000020d0d7212 */ /* 0x000fe200078e3cff */
[----:B------:R-:W-:Y:S06]  /*2350*/  @P2 BRA `(.L_x_35) ;  /* 0xfffffff000982947 */ /* 0x000fec000383ffff */
[----:B------:R-:W-:Y:S01]  /*2360*/  UIADD3 UR4, UPT, UPT, UR4, 0x40, URZ ;  /* 0x0000004004047890 */ /* 0x000fe2000fffe0ff */
[----:B------:R-:W-:-:S03]  /*2370*/  SHF.L.U32 R2, R17, 0x1f, RZ ;  /* 0x0000001f11027819 */ /* 0x000fc600000006ff */
[----:B------:R-:W-:-:S09]  /*2380*/  ULEA UR5, UR6, UR4, 0x3 ;  /* 0x0000000406057291 */ /* 0x000fd2000f8e18ff */
[----:B------:R-:W1:Y:S02]  /*2390*/  SYNCS.PHASECHK.TRANS64.TRYWAIT P0, [UR5], R2 ;  /* 0x00000002ff0075a7 */ /* 0x000e640008001105 */
[----:B-1----:R-:W-:Y:S05]  /*23a0*/  @!P0 BRA `(.L_x_36) ;  /* 0x0000005800b48947 */ /* 0x002fea0003800000 */
.L_x_140:
[----:B------:R-:W-:-:S04]  /*23b0*/  UIADD3 UR6, UPT, UPT, UR6, 0x1, URZ ;  /* 0x0000000106067890 */ /* 0x000fc8000fffe0ff */
[----:B------:R-:W-:-:S04]  /*23c0*/  UISETP.NE.AND UP0, UPT, UR6, 0x8, UPT ;  /* 0x000000080600788c */ /* 0x000fc8000bf05270 */
[----:B------:R-:W-:Y:S02]  /*23d0*/  USEL UR7, URZ, 0x1, UP0 ;  /* 0x00000001ff077887 */ /* 0x000fe40008000000 */
[----:B------:R-:W-:-:S04]  /*23e0*/  USEL UR6, UR6, URZ, UP0 ;  /* 0x000000ff06067287 */ /* 0x000fc80008000000 */
[----:B------:R-:W-:Y:S01]  /*23f0*/  ULEA UR5, UR6, UR4, 0x3 ;  /* 0x0000000406057291 */ /* 0x000fe2000f8e18ff */
[----:B-1----:R-:W-:-:S04]  /*2400*/  LOP3.LUT R2, R17, UR7, RZ, 0x3c, !PT ;  /* 0x0000000711027c12 */ /* 0x002fc8000f8e3cff */
[----:B------:R-:W-:-:S04]  /*2410*/  SHF.L.U32 R3, R2, 0x1f, RZ ;  /* 0x0000001f02037819 */ /* 0x000fc800000006ff */
[----:B------:R-:W1:Y:S02]  /*2420*/  SYNCS.PHASECHK.TRANS64.TRYWAIT P0, [UR5], R3 ;  /* 0x00000003ff0075a7 */ /* 0x000e640008001105 */
[----:B-1----:R-:W-:Y:S05]  /*2430*/  @!P0 BRA `(.L_x_37) ;  /* 0x0000005800a88947 */ /* 0x002fea0003800000 */
.L_x_142:
[----:B------:R-:W-:-:S04]  /*2440*/  UIADD3 UR6, UPT, UPT, UR6, 0x1, URZ ;  /* 0x0000000106067890 */ /* 0x000fc8000fffe0ff */
[----:B------:R-:W-:-:S04]  /*2450*/  UISETP.NE.AND UP0, UPT, UR6, 0x8, UPT ;  /* 0x000000080600788c */ /* 0x000fc8000bf05270 */
[----:B------:R-:W-:Y:S02]  /*2460*/  USEL UR7, URZ, 0x1, UP0 ;  /* 0x00000001ff077887 */ /* 0x000fe40008000000 */
[----:B------:R-:W-:-:S04]  /*2470*/  USEL UR6, UR6, URZ, UP0 ;  /* 0x000000ff06067287 */ /* 0x000fc80008000000 */
[----:B------:R-:W-:Y:S01]  /*2480*/  ULEA UR5, UR6, UR4, 0x3 ;  /* 0x0000000406057291 */ /* 0x000fe2000f8e18ff */
[----:B------:R-:W-:-:S04]  /*2490*/  LOP3.LUT R2, R2, UR7, RZ, 0x3c, !PT ;  /* 0x0000000702027c12 */ /* 0x000fc8000f8e3cff */
[----:B-1----:R-:W-:-:S04]  /*24a0*/  SHF.L.U32 R3, R2, 0x1f, RZ ;  /* 0x0000001f02037819 */ /* 0x002fc800000006ff */
[----:B------:R-:W1:Y:S02]  /*24b0*/  SYNCS.PHASECHK.TRANS64.TRYWAIT P0, [UR5], R3 ;  /* 0x00000003ff0075a7 */ /* 0x000e640008001105 */
[----:B-1----:R-:W-:Y:S05]  /*24c0*/  @!P0 BRA `(.L_x_38) ;  /* 0x00000058009c8947 */ /* 0x002fea0003800000 */
.L_x_144:
        /* <DEDUP_REMOVED lines=9> */
.L_x_146:
        /* <DEDUP_REMOVED lines=9> */
.L_x_148:
        /* <DEDUP_REMOVED lines=9> */
.L_x_150:
        /* <DEDUP_REMOVED lines=9> */
.L_x_152:
[----:B------:R-:W-:-:S04]  /*2710*/  UIADD3 UR6, UPT, UPT, UR6, 0x1, URZ ;  /* 0x0000000106067890 */ /* 0x000fc8000fffe0ff */
[----:B------:R-:W-:-:S04]  /*2720*/  UISETP.NE.AND UP0, UPT, UR6, 0x8, UPT ;  /* 0x000000080600788c */ /* 0x000fc8000bf05270 */
[----:B------:R-:W-:Y:S02]  /*2730*/  USEL UR5, URZ, 0x1, UP0 ;  /* 0x00000001ff057887 */ /* 0x000fe40008000000 */
[----:B------:R-:W-:-:S04]  /*2740*/  USEL UR6, UR6, URZ, UP0 ;  /* 0x000000ff06067287 */ /* 0x000fc80008000000 */
[----:B------:R-:W-:Y:S01]  /*2750*/  ULEA UR6, UR6, UR4, 0x3 ;  /* 0x0000000406067291 */ /* 0x000fe2000f8e18ff */
[----:B------:R-:W-:-:S04]  /*2760*/  LOP3.LUT R2, R2, UR5, RZ, 0x3c, !PT ;  /* 0x0000000502027c12 */ /* 0x000fc8000f8e3cff */
[----:B------:R-:W-:Y:S01]  /*2770*/  SHF.L.U32 R2, R2, 0x1f, RZ ;  /* 0x0000001f02027819 */ /* 0x000fe200000006ff */
[----:B-1--4-:R-:W-:-:S07]  /*2780*/  IMAD.U32 R0, RZ, RZ, UR6 ;  /* 0x00000006ff007e24 */ /* 0x012fce000f8e00ff */
.L_x_43:
[----:B-1----:R1:W2:Y:S02]  /*2790*/  SYNCS.PHASECHK.TRANS64.TRYWAIT P0, [R0+URZ], R2 ;  /* 0x00000002000075a7 */ /* 0x0022a400080011ff */
[----:B--2---:R-:W-:Y:S05]  /*27a0*/  @!P0 NANOSLEEP.SYNCS 0x989680 ;  /* 0x009896800000895d */ /* 0x004fea0003900000 */
[----:B------:R-:W2:Y:S02]  /*27b0*/  @!P0 SYNCS.PHASECHK.TRANS64 P0, [R0+URZ], R2 ;  /* 0x00000002000085a7 */ /* 0x000ea400080010ff */
[----:B--2---:R-:W-:Y:S05]  /*27c0*/  @P0 EXIT ;  /* 0x000000000000094d */ /* 0x004fea0003800000 */
[----:B------:R-:W-:Y:S05]  /*27d0*/  BRA `(.L_x_43) ;  /* 0xfffffffc00ec7947 */ /* 0x000fea000383ffff */
.L_x_17:
[----:B------:R-:W-:-:S04]  /*27e0*/  UISETP.NE.AND UP1, UPT, UR37, URZ, UPT ;  /* 0x000000ff2500728c */ /* 0x000fc8000bf25270 */
[----:B------:R-:W-:-:S09]  /*27f0*/  UISETP.NE.OR UP1, UPT, UR8, 0x1, UP1 ;  /* 0x000000010800788c */ /* 0x000fd20008f25670 */
[----:B------:R-:W-:Y:S05]  /*2800*/  BRA.U UP1, `(.L_x_44) ;  /* 0x0000000501487547 */ /* 0x000fea000b800000 */
[----:B------:R-:W-:Y:S01]  /*2810*/  ISETP.NE.AND P2, PT, R2, RZ, PT ;  /* 0x000000ff0200720c */ /* 0x000fe20003f45270 */
[----:B------:R-:W-:Y:S01]  /*2820*/  IMAD.MOV.U32 R12, RZ, RZ, 0x1 ;  /* 0x00000001ff0c7424 */ /* 0x000fe200078e00ff */
[----:B------:R-:W-:Y:S02]  /*2830*/  CS2R R10, SRZ ;  /* 0x00000000000a7805 */ /* 0x000fe4000001ff00 */
[----:B------:R-:W-:Y:S01]  /*2840*/  CS2R R8, SRZ ;  /* 0x0000000000087805 */ /* 0x000fe2000001ff00 */
[----:B------:R-:W-:Y:S01]  /*2850*/  UMOV UR4, 0x400 ;  /* 0x0000040000047882 */ /* 0x000fe20000000000 */
[----:B------:R-:W-:Y:S01]  /*2860*/  UMOV UR6, URZ ;  /* 0x000000ff00067c82 */ /* 0x000fe20008000000 */
[----:B------:R-:W-:-:S12]  /*2870*/  ULEA UR37, UR37, UR4, 0x18 ;  /* 0x0000000425257291 */ /* 0x000fd8000f8ec0ff */
.L_x_48:
[----:B------:R-:W-:Y:S02]  /*2880*/  LEA R0, R8, UR37, 0x3 ;  /* 0x0000002508007c11 */ /* 0x000fe4000f8e18ff */
[----:B------:R-:W-:-:S03]  /*2890*/  SHF.L.U32 R4, R9, 0x1f, RZ ;  /* 0x0000001f09047819 */ /* 0x000fc600000006ff */
[----:B------:R-:W-:Y:S01]  /*28a0*/  VIADD R5, R0, 0x140 ;  /* 0x0000014000057836 */ /* 0x000fe20000000000 */
[----:B------:R-:W1:Y:S02]  /*28b0*/  SYNCS.PHASECHK.TRANS64.TRYWAIT P0, [R0+URZ+0x130], R4 ;  /* 0x00013004000075a7 */ /* 0x000e6400080011ff */
[----:B-1----:R-:W-:Y:S05]  /*28c0*/  @!P0 BRA `(.L_x_45) ;  /* 0x0000005800148947 */ /* 0x002fea0003800000 */
.L_x_153:
[----:B------:R-:W-:Y:S01]  /*28d0*/  ULEA UR5, UR6, UR37, 0x3 ;  /* 0x0000002506057291 */ /* 0x000fe2000f8e18ff */
[----:B-1----:R-:W-:Y:S01]  /*28e0*/  PRMT R0, RZ, 0x654, R5 ;  /* 0x00000654ff007816 */ /* 0x002fe20000000005 */
[----:B------:R-:W-:Y:S01]  /*28f0*/  @!P2 IMAD.MOV.U32 R4, RZ, RZ, 0x10 ;  /* 0x00000010ff04a424 */ /* 0x000fe200078e00ff */
[----:B------:R-:W-:Y:S01]  /*2900*/  SHF.L.U32 R5, R12, 0x1f, RZ ;  /* 0x0000001f0c057819 */ /* 0x000fe200000006ff */
[----:B------:R-:W-:Y:S01]  /*2910*/  UIADD3 UR4, UPT, UPT, UR5, 0xd0, URZ ;  /* 0x000000d005047890 */ /* 0x000fe2000fffe0ff */
[----:B------:R1:W-:Y:S05]  /*2920*/  SYNCS.ARRIVE.TRANS64.RED.A1T0 RZ, [R0+URZ], RZ ;  /* 0x000000ff00ff79a7 */ /* 0x0003ea00081004ff */
[----:B------:R-:W-:Y:S01]  /*2930*/  IMAD.U32 R6, RZ, RZ, UR4 ;  /* 0x00000004ff067e24 */ /* 0x000fe2000f8e00ff */
[----:B------:R-:W2:Y:S04]  /*2940*/  SYNCS.PHASECHK.TRANS64.TRYWAIT P0, [UR5+0xe0], R5 ;  /* 0x0000e005ff0075a7 */ /* 0x000ea80008001105 */
[----:B------:R-:W-:Y:S01]  /*2950*/  PRMT R6, R2, 0x654, R6 ;  /* 0x0000065402067816 */ /* 0x000fe20000000006 */
[----:B-12---:R-:W-:Y:S06]  /*2960*/  @!P0 BRA `(.L_x_46) ;  /* 0x0000005800008947 */ /* 0x006fec0003800000 */
.L_x_155:
[----:B------:R-:W-:Y:S01]  /*2970*/  ULEA UR4, UR6, UR37, 0x4 ;  /* 0x0000002506047291 */ /* 0x000fe2000f8e20ff */
[----:B------:R-:W-:Y:S01]  /*2980*/  SEL R3, R6, R3, !P2 ;  /* 0x0000000306037207 */ /* 0x000fe20005000000 */
[----:B------:R-:W-:Y:S01]  /*2990*/  UIADD3 UR5, UPT, UPT, UR5, 0xd0, URZ ;  /* 0x000000d005057890 */ /* 0x000fe2000fffe0ff */
[----:B-1----:R-:W-:Y:S01]  /*29a0*/  LEA R0, R11, UR37, 0x3 ;  /* 0x000000250b007c11 */ /* 0x002fe2000f8e18ff */
[----:B------:R-:W-:Y:S01]  /*29b0*/  UIADD3 UR4, UPT, UPT, UR4, 0x160, URZ ;  /* 0x0000016004047890 */ /* 0x000fe2000fffe0ff */
[----:B------:R1:W-:Y:S01]  /*29c0*/  @!P2 SYNCS.ARRIVE.TRANS64.RED RZ, [R3+URZ], R4 ;  /* 0x0000000403ffa9a7 */ /* 0x0003e200080004ff */
[----:B------:R-:W-:Y:S01]  /*29d0*/  UIADD3 UR6, UPT, UPT, UR6, 0x1, URZ ;  /* 0x0000000106067890 */ /* 0x000fe2000fffe0ff */
[----:B------:R-:W-:-:S03]  /*29e0*/  VIADD R8, R8, 0x1 ;  /* 0x0000000108087836 */ /* 0x000fc60000000000 */
[----:B------:R-:W-:Y:S02]  /*29f0*/  UISETP.NE.AND UP0, UPT, UR6, 0x2, UPT ;  /* 0x000000020600788c */ /* 0x000fe4000bf05270 */
[----:B------:R-:W-:Y:S01]  /*2a00*/  ISETP.NE.AND P0, PT, R8, 0x2, PT ;  /* 0x000000020800780c */ /* 0x000fe20003f05270 */
[----:B------:R-:W-:Y:S06]  /*2a10*/  UGETNEXTWORKID.BROADCAST [UR4], [UR5] ;  /* 0x00000000040073ca */ /* 0x000fec0008000100 */
[----:B------:R-:W-:Y:S02]  /*2a20*/  USEL UR4, URZ, 0x1, UP0 ;  /* 0x00000001ff047887 */ /* 0x000fe40008000000 */
[----:B------:R-:W-:-:S04]  /*2a30*/  USEL UR6, UR6, URZ, UP0 ;  /* 0x000000ff06067287 */ /* 0x000fc80008000000 */
[----:B------:R-:W-:Y:S02]  /*2a40*/  LOP3.LUT R12, R12, UR4, RZ, 0x3c, !PT ;  /* 0x000000040c0c7c12 */ /* 0x000fe4000f8e3cff */
[----:B-1----:R-:W-:-:S04]  /*2a50*/  SHF.L.U32 R4, R10, 0x1f, RZ ;  /* 0x0000001f0a047819 */ /* 0x002fc800000006ff */
[----:B------:R-:W1:Y:S02]  /*2a60*/  SYNCS.PHASECHK.TRANS64.TRYWAIT P1, [R0+URZ+0xd0], R4 ;  /* 0x0000d004000075a7 */ /* 0x000e6400080211ff */
[----:B-1----:R-:W-:Y:S05]  /*2a70*/  @!P1 BRA `(.L_x_47) ;  /* 0x0000005400d49947 */ /* 0x002fea0003800000 */
.L_x_156:
[C---:B-1----:R-:W-:Y:S01]  /*2a80*/  LEA R4, R11.reuse, UR37, 0x4 ;  /* 0x000000250b047c11 */ /* 0x042fe2000f8e20ff */
[----:B------:R-:W-:Y:S01]  /*2a90*/  VIADD R0, R0, 0xe0 ;  /* 0x000000e000007836 */ /* 0x000fe20000000000 */
[----:B------:R-:W-:Y:S01]  /*2aa0*/  SEL R8, R8, RZ, P0 ;  /* 0x000000ff08087207 */ /* 0x000fe20000000000 */
[----:B------:R-:W-:-:S03]  /*2ab0*/  VIADD R11, R11, 0x1 ;  /* 0x000000010b0b7836 */ /* 0x000fc60000000000 */
[----:B------:R-:W1:Y:S01]  /*2ac0*/  LDS.128 R4, [R4+0x160] ;  /* 0x0001600004047984 */ /* 0x000e620000000c00 */
[----:B------:R-:W-:Y:S02]  /*2ad0*/  PRMT R0, RZ, 0x654, R0 ;  /* 0x00000654ff007816 */ /* 0x000fe40000000000 */
[C---:B------:R-:W-:Y:S01]  /*2ae0*/  ISETP.NE.AND P1, PT, R11.reuse, 0x2, PT ;  /* 0x000000020b00780c */ /* 0x040fe20003f25270 */
[----:B------:R-:W-:Y:S01]  /*2af0*/  @!PT LDS RZ, [RZ] ;  /* 0x00000000fffff984 */ /* 0x000fe20000000800 */
[----:B------:R-:W-:Y:S01]  /*2b00*/  @!PT LDS RZ, [RZ] ;  /* 0x00000000fffff984 */ /* 0x000fe20000000800 */
[----:B------:R-:W-:Y:S01]  /*2b10*/  @!PT LDS RZ, [RZ] ;  /* 0x00000000fffff984 */ /* 0x000fe20000000800 */
[----:B------:R-:W-:Y:S01]  /*2b20*/  @!PT LDS RZ, [RZ] ;  /* 0x00000000fffff984 */ /* 0x000fe20000000800 */
[----:B------:R2:W-:Y:S06]  /*2b30*/  MEMBAR.ALL.CTA ;  /* 0x0000000000007992 */ /* 0x0005ec0000008000 */
[----:B--2---:R-:W2:Y:S01]  /*2b40*/  FENCE.VIEW.ASYNC.S ;  /* 0x00000000000073c6 */ /* 0x004ea20000000000 */
[----:B------:R-:W-:Y:S01]  /*2b50*/  SEL R11, R11, RZ, P1 ;  /* 0x000000ff0b0b7207 */ /* 0x000fe20000800000 */
[----:B--2---:R2:W-:Y:S01]  /*2b60*/  SYNCS.ARRIVE.TRANS64.RED.A1T0 RZ, [R0+URZ], RZ ;  /* 0x000000ff00ff79a7 */ /* 0x0045e200081004ff */
[----:B-1----:R-:W-:-:S02]  /*2b70*/  LOP3.LUT P3, RZ, R6, 0x1, RZ, 0xc0, !PT ;  /* 0x0000000106ff7812 */ /* 0x002fc4000786c0ff */
[----:B------:R-:W-:-:S04]  /*2b80*/  SEL R4, RZ, 0x1, P1 ;  /* 0x00000001ff047807 */ /* 0x000fc80000800000 */
[----:B------:R-:W-:Y:S02]  /*2b90*/  LOP3.LUT R10, R10, R4, RZ, 0x3c, !PT ;  /* 0x000000040a0a7212 */ /* 0x000fe400078e3cff */
[----:B--2---:R-:W-:-:S04]  /*2ba0*/  SEL R0, RZ, 0x1, P0 ;  /* 0x00000001ff007807 */ /* 0x004fc80000000000 */
[----:B------:R-:W-:Y:S01]  /*2bb0*/  LOP3.LUT R9, R9, R0, RZ, 0x3c, !PT ;  /* 0x0000000009097212 */ /* 0x000fe200078e3cff */
[----:B------:R-:W-:Y:S06]  /*2bc0*/  @P3 BRA `(.L_x_48) ;  /* 0xfffffffc002c3947 */ /* 0x000fec000383ffff */
[----:B------:R-:W-:Y:S01]  /*2bd0*/  ULEA UR5, UR6, UR37, 0x3 ;  /* 0x0000002506057291 */ /* 0x000fe2000f8e18ff */
[----:B------:R-:W-:-:S08]  /*2be0*/  SHF.L.U32 R2, R12, 0x1f, RZ ;  /* 0x0000001f0c027819 */ /* 0x000fd000000006ff */
[----:B------:R-:W1:Y:S02]  /*2bf0*/  SYNCS.PHASECHK.TRANS64 P0, [UR5+0xe0], R2 ;  /* 0x0000e002ff0075a7 */ /* 0x000e640008001005 */
[----:B-1----:R-:W-:Y:S05]  /*2c00*/  @P0 BRA `(.L_x_49) ;  /* 0x0000000000080947 */ /* 0x002fea0003800000 */
[----:B------:R-:W1:Y:S02]  /*2c10*/  SYNCS.PHASECHK.TRANS64.TRYWAIT P0, [UR5+0xe0], R2 ;  /* 0x0000e002ff0075a7 */ /* 0x000e640008001105 */
[----:B-1----:R-:W-:Y:S05]  /*2c20*/  @!P0 BRA `(.L_x_50) ;  /* 0x00000054007c8947 */ /* 0x002fea0003800000 */
.L_x_49:
[----:B------:R-:W-:-:S04]  /*2c30*/  UIADD3 UR4, UPT, UPT, UR6, 0x1, URZ ;  /* 0x0000000106047890 */ /* 0x000fc8000fffe0ff */
[----:B------:R-:W-:-:S04]  /*2c40*/  UISETP.NE.AND UP0, UPT, UR4, 0x2, UPT ;  /* 0x000000020400788c */ /* 0x000fc8000bf05270 */
[----:B------:R-:W-:Y:S02]  /*2c50*/  USEL UR7, URZ, 0x1, UP0 ;  /* 0x00000001ff077887 */ /* 0x000fe40008000000 */
[----:B------:R-:W-:-:S04]  /*2c60*/  USEL UR4, UR4, URZ, UP0 ;  /* 0x000000ff04047287 */ /* 0x000fc80008000000 */
[----:B------:R-:W-:Y:S01]  /*2c70*/  ULEA UR4, UR4, UR37, 0x3 ;  /* 0x0000002504047291 */ /* 0x000fe2000f8e18ff */
[----:B-1----:R-:W-:-:S04]  /*2c80*/  LOP3.LUT R2, R12, UR7, RZ, 0x3c, !PT ;  /* 0x000000070c027c12 */ /* 0x002fc8000f8e3cff */
[----:B------:R-:W-:-:S04]  /*2c90*/  SHF.L.U32 R0, R2, 0x1f, RZ ;  /* 0x0000001f02007819 */ /* 0x000fc800000006ff */
[----:B------:R-:W1:Y:S02]  /*2ca0*/  SYNCS.PHASECHK.TRANS64 P0, [UR4+0xe0], R0 ;  /* 0x0000e000ff0075a7 */ /* 0x000e640008001004 */
[----:B-1----:R-:W-:Y:S05]  /*2cb0*/  @P0 EXIT ;  /* 0x000000000000094d */ /* 0x002fea0003800000 */
[----:B------:R-:W-:Y:S02]  /*2cc0*/  SHF.L.U32 R2, R2, 0x1f, RZ ;  /* 0x0000001f02027819 */ /* 0x000fe400000006ff */
[----:B------:R-:W-:-:S07]  /*2cd0*/  MOV R0, UR4 ;  /* 0x0000000400007c02 */ /* 0x000fce0008000f00 */
.L_x_51:
[----:B-1----:R1:W2:Y:S02]  /*2ce0*/  SYNCS.PHASECHK.TRANS64.TRYWAIT P0, [R0+URZ+0xe0], R2 ;  /* 0x0000e002000075a7 */ /* 0x0022a400080011ff */
[----:B--2---:R-:W-:Y:S05]  /*2cf0*/  @!P0 NANOSLEEP.SYNCS 0x989680 ;  /* 0x009896800000895d */ /* 0x004fea0003900000 */
[----:B------:R-:W2:Y:S02]  /*2d00*/  @!P0 SYNCS.PHASECHK.TRANS64 P0, [R0+URZ+0xe0], R2 ;  /* 0x0000e002000085a7 */ /* 0x000ea400080010ff */
[----:B--2---:R-:W-:Y:S05]  /*2d10*/  @P0 EXIT ;  /* 0x000000000000094d */ /* 0x004fea0003800000 */
[----:B------:R-:W-:Y:S05]  /*2d20*/  BRA `(.L_x_51) ;  /* 0xfffffffc00ec7947 */ /* 0x000fea000383ffff */
.L_x_44:
[----:B------:R-:W-:-:S09]  /*2d30*/  UISETP.NE.AND UP1, UPT, UR8, URZ, UPT ;  /* 0x000000ff0800728c */ /* 0x000fd2000bf25270 */
[----:B------:R-:W-:Y:S05]  /*2d40*/  BRA.U UP1, `(.L_x_52) ;  /* 0x0000000d01cc7547 */ /* 0x000fea000b800000 */
[----:B------:R-:W-:Y:S01]  /*2d50*/  UMOV UR4, 0x40 ;  /* 0x0000004000047882 */ /* 0x000fe20000000000 */
[----:B------:R-:W-:Y:S01]  /*2d60*/  NOP ;  /* 0x0000000000007918 */ /* 0x000fe20000000000 */
[----:B------:R-:W-:Y:S01]  /*2d70*/  ULEA UR4, UR37, UR4, 0x18 ;  /* 0x0000000425047291 */ /* 0x000fe2000f8ec0ff */
[----:B------:R-:W-:Y:S02]  /*2d80*/  UMOV UR5, 0x400 ;  /* 0x0000040000057882 */ /* 0x000fe40000000000 */
[----:B------:R-:W-:-:S06]  /*2d90*/  ULEA UR37, UR37, UR5, 0x18 ;  /* 0x0000000525257291 */ /* 0x000fcc000f8ec0ff */
[----:B------:R-:W1:Y:S02]  /*2da0*/  LDS.U8 R0, [UR4+0x1c] ;  /* 0x00001c04ff007984 */ /* 0x000e640008000000 */
[----:B-1----:R-:W-:-:S13]  /*2db0*/  ISETP.NE.AND P0, PT, R0, RZ, PT ;  /* 0x000000ff0000720c */ /* 0x002fda0003f05270 */
[----:B------:R-:W-:Y:S05]  /*2dc0*/  @P0 BRA `(.L_x_53) ;  /* 0x0000000000580947 */ /* 0x000fea0003800000 */
[----:B------:R-:W-:-:S13]  /*2dd0*/  ELECT P0, URZ, PT ;  /* 0x0000000000ff782f */ /* 0x000fda0003800000 */
[----:B------:R-:W-:Y:S05]  /*2de0*/  @!P0 BRA `(.L_x_54) ;  /* 0x0000000000608947 */ /* 0x000fea0003800000 */
[----:B------:R-:W-:Y:S01]  /*2df0*/  UMOV UR5, 0x10 ;  /* 0x0000001000057882 */ /* 0x000fe20000000000 */
[----:B------:R-:W-:Y:S01]  /*2e00*/  HFMA2 R0, -RZ, RZ, 0, 5.9604644775390625e-08 ;  /* 0x00000001ff007431 */ /* 0x000fe200000001ff */
[----:B------:R-:W-:-:S03]  /*2e10*/  MOV R2, 0xffff ;  /* 0x0000ffff00027802 */ /* 0x000fc60000000f00 */
[----:B------:R-:W-:Y:S04]  /*2e20*/  DEPBAR.LE SB1, 0x36 ;  /* 0x00009d800000791a */ /* 0x000fe80000000000 */
[----:B------:R-:W1:Y:S02]  /*2e30*/  UTCATOMSWS.FIND_AND_SET.ALIGN UP0, UR5, UR5 ;  /* 0x00000005000575e3 */ /* 0x000e640008000800 */
[----:B-1----:R-:W-:Y:S01]  /*2e40*/  MOV R3, UR5 ;  /* 0x0000000500037c02 */ /* 0x002fe20008000f00 */
[----:B------:R-:W-:Y:S06]  /*2e50*/  BRA.U UP0, `(.L_x_55) ;  /* 0x0000000100187547 */ /* 0x000fec000b800000 */
.L_x_56:
[----:B------:R-:W-:Y:S05]  /*2e60*/  NANOSLEEP 0x64 ;  /* 0x000000640000795d */ /* 0x000fea0003800000 */
[----:B------:R-:W-:-:S05]  /*2e70*/  UMOV UR5, 0x10 ;  /* 0x0000001000057882 */ /* 0x000fca0000000000 */
[----:B------:R-:W-:Y:S04]  /*2e80*/  DEPBAR.LE SB1, 0x36 ;  /* 0x00009d800000791a */ /* 0x000fe80000000000 */
[----:B------:R-:W1:Y:S02]  /*2e90*/  UTCATOMSWS.FIND_AND_SET.ALIGN UP0, UR5, UR5 ;  /* 0x00000005000575e3 */ /* 0x000e640008000800 */
[----:B-1----:R-:W-:Y:S01]  /*2ea0*/  MOV R3, UR5 ;  /* 0x0000000500037c02 */ /* 0x002fe20008000f00 */
[----:B------:R-:W-:Y:S05]  /*2eb0*/  BRA.U !UP0, `(.L_x_56) ;  /* 0xfffffffd08e87547 */ /* 0x000fea000b83ffff */
.L_x_55:
[-C--:B------:R-:W-:Y:S02]  /*2ec0*/  SHF.L.U32 R2, R2, R3.reuse, RZ ;  /* 0x0000000302027219 */ /* 0x080fe400000006ff */
[----:B------:R-:W-:Y:S01]  /*2ed0*/  SHF.L.U32 R0, R0, R3, RZ ;  /* 0x0000000300007219 */ /* 0x000fe200000006ff */
[----:B------:R-:W-:Y:S02]  /*2ee0*/  IMAD.SHL.U32 R3, R3, 0x20, RZ ;  /* 0x0000002003037824 */ /* 0x000fe400078e00ff */
[----:B------:R1:W-:Y:S04]  /*2ef0*/  ATOMS.OR RZ, [UR4+0x14], R2 ;  /* 0x00001402ffff798c */ /* 0x0003e8000b000004 */
[----:B------:R1:W-:Y:S04]  /*2f00*/  ATOMS.OR RZ, [UR4+0x18], R0 ;  /* 0x00001800ffff798c */ /* 0x0003e8000b000004 */
[----:B------:R1:W-:Y:S01]  /*2f10*/  STS [UR37+0x180], R3 ;  /* 0x00018003ff007988 */ /* 0x0003e20008000825 */
[----:B------:R-:W-:Y:S05]  /*2f20*/  BRA `(.L_x_54) ;  /* 0x0000000000107947 */ /* 0x000fea0003800000 */
.L_x_53:
[----:B------:R-:W-:Y:S02]  /*2f30*/  MOV R0, 0xffffffff ;  /* 0xffffffff00007802 */ /* 0x000fe40000000f00 */
[----:B------:R-:W-:-:S03]  /*2f40*/  MOV R2, 0x2f70 ;  /* 0x00002f7000027802 */ /* 0x000fc60000000f00 */
[----:B------:R1:W-:Y:S04]  /*2f50*/  STS [UR37+0x180], R0 ;  /* 0x00018000ff007988 */ /* 0x0003e80008000825 */
[----:B-1-3-5:R-:W-:Y:S05]  /*2f60*/  CALL.REL.NOINC `($__internal_1_$__cuda_sm10x_tcgen05_guardrail_trap_phase_invalid_during_alloc) ;  /* 0x0000005800c47944 */ /* 0x02afea0003c00000 */
.L_x_54:
[----:B------:R-:W-:Y:S05]  /*2f70*/  WARPSYNC.ALL ;  /* 0x0000000000007948 */ /* 0x000fea0003800000 */
[----:B------:R-:W2:Y:S01]  /*2f80*/  S2UR UR5, SR_CgaCtaId ;  /* 0x00000000000579c3 */ /* 0x000ea20000008800 */
[----:B------:R-:W-:Y:S01]  /*2f90*/  UMOV UR4, 0x400 ;  /* 0x0000040000047882 */ /* 0x000fe20000000000 */
[----:B------:R-:W-:-:S06]  /*2fa0*/  NOP ;  /* 0x0000000000007918 */ /* 0x000fcc0000000000 */
[----:B------:R-:W-:Y:S06]  /*2fb0*/  BAR.ARV 0x6, 0xa0 ;  /* 0x0182800000007b1d */ /* 0x000fec0000002000 */
[----:B------:R-:W4:Y:S01]  /*2fc0*/  LDCU UR7, c[0x0][0x38c] ;  /* 0x00007180ff0777ac */ /* 0x000f220008000800 */
[----:B------:R-:W-:Y:S01]  /*2fd0*/  IMAD.MOV.U32 R11, RZ, RZ, 0x1 ;  /* 0x00000001ff0b7424 */ /* 0x000fe200078e00ff */
[----:B------:R-:W-:Y:S01]  /*2fe0*/  CS2R R8, SRZ ;  /* 0x0000000000087805 */ /* 0x000fe2000001ff00 */
[----:B------:R-:W-:Y:S01]  /*2ff0*/  IMAD.MOV.U32 R10, RZ, RZ, RZ ;  /* 0x000000ffff0a7224 */ /* 0x000fe200078e00ff */
[----:B------:R-:W3:Y:S01]  /*3000*/  LDCU UR6, c[0x0][0x38c] ;  /* 0x00007180ff0677ac */ /* 0x000ee20008000800 */
[----:B------:R-:W-:Y:S01]  /*3010*/  UMOV UR15, URZ ;  /* 0x000000ff000f7c82 */ /* 0x000fe20008000000 */
[----:B------:R-:W-:Y:S01]  /*3020*/  UMOV UR14, URZ ;  /* 0x000000ff000e7c82 */ /* 0x000fe20008000000 */
[----:B--2---:R-:W-:Y:S01]  /*3030*/  ULEA UR5, UR5, UR4, 0x18 ;  /* 0x0000000405057291 */ /* 0x004fe2000f8ec0ff */
[----:B------:R-:W-:Y:S01]  /*3040*/  UMOV UR24, 0x0 ;  /* 0x0000000000187882 */ /* 0x000fe20000000000 */
[----:B------:R-:W-:-:S02]  /*3050*/  UMOV UR25, 0x4200910 ;  /* 0x0420091000197882 */ /* 0x000fc40000000000 */
[----:B------:R-:W-:Y:S02]  /*3060*/  UIADD3 UR10, UPT, UPT, UR5, 0x8800, URZ ;  /* 0x00008800050a7890 */ /* 0x000fe4000fffe0ff */
[----:B------:R-:W-:Y:S02]  /*3070*/  UIADD3 UR11, UPT, UPT, UR5, 0x18800, URZ ;  /* 0x00018800050b7890 */ /* 0x000fe4000fffe0ff */
[----:B----4-:R-:W-:Y:S01]  /*3080*/  UIADD3 UR7, UPT, UPT, UR7, 0x1f, URZ ;  /* 0x0000001f07077890 */ /* 0x010fe2000fffe0ff */
[----:B-1----:R-:W1:Y:S01]  /*3090*/  LDS R0, [UR5+0x180] ;  /* 0x00018005ff007984 */ /* 0x002e620008000800 */
[----:B------:R-:W-:Y:S02]  /*30a0*/  USHF.R.U32.HI UR10, URZ, 0x4, UR10 ;  /* 0x00000004ff0a7899 */ /* 0x000fe4000801160a */
[----:B------:R-:W-:Y:S02]  /*30b0*/  USHF.R.S32.HI UR4, URZ, 0x1f, UR7 ;  /* 0x0000001fff047899 */ /* 0x000fe40008011407 */
[----:B------:R-:W-:-:S02]  /*30c0*/  USHF.R.U32.HI UR11, URZ, 0x4, UR11 ;  /* 0x00000004ff0b7899 */ /* 0x000fc4000801160b */
[----:B------:R-:W-:Y:S02]  /*30d0*/  ULEA.HI UR4, UR4, UR7, URZ, 0x5 ;  /* 0x0000000704047291 */ /* 0x000fe4000f8f28ff */
[----:B------:R-:W-:Y:S02]  /*30e0*/  ULOP3.LUT UR10, UR10, 0x3fff, URZ, 0xc0, !UPT ;  /* 0x00003fff0a0a7892 */ /* 0x000fe4000f8ec0ff */
[----:B------:R-:W-:Y:S02]  /*30f0*/  USHF.R.S32.HI UR4, URZ, 0x5, UR4 ;  /* 0x00000005ff047899 */ /* 0x000fe40008011404 */
[----:B------:R-:W-:Y:S02]  /*3100*/  ULOP3.LUT UR11, UR11, 0x3fff, URZ, 0xc0, !UPT ;  /* 0x00003fff0b0b7892 */ /* 0x000fe4000f8ec0ff */
[----:B------:R-:W-:Y:S01]  /*3110*/  UISETP.LT.AND UP0, UPT, UR4, 0x1, UPT ;  /* 0x000000010400788c */ /* 0x000fe2000bf01270 */
[----:B------:R-:W-:Y:S01]  /*3120*/  UMOV UR22, 0x0 ;  /* 0x0000000000167882 */ /* 0x000fe20000000000 */
[----:B------:R-:W-:-:S02]  /*3130*/  UMOV UR23, 0x4200910 ;  /* 0x0420091000177882 */ /* 0x000fc40000000000 */
[----:B------:R-:W-:Y:S02]  /*3140*/  USEL UR9, UR4, 0x1, !UP0 ;  /* 0x0000000104097887 */ /* 0x000fe4000c000000 */
[----:B------:R-:W-:Y:S02]  /*3150*/  ULOP3.LUT UR10, UR10, 0x10000, URZ, 0xfc, !UPT ;  /* 0x000100000a0a7892 */ /* 0x000fe4000f8efcff */
[----:B------:R-:W-:Y:S02]  /*3160*/  ULOP3.LUT UR11, UR11, 0x10000, URZ, 0xfc, !UPT ;  /* 0x000100000b0b7892 */ /* 0x000fe4000f8efcff */
[----:B------:R-:W-:Y:S02]  /*3170*/  UIADD3 UR9, UPT, UPT, -UR9, URZ, URZ ;  /* 0x000000ff09097290 */ /* 0x000fe4000fffe1ff */
[----:B---3--:R-:W-:Y:S01]  /*3180*/  UISETP.GE.AND UP3, UPT, UR6, 0x1, UPT ;  /* 0x000000010600788c */ /* 0x008fe2000bf66270 */
[----:B------:R-:W-:Y:S01]  /*3190*/  UMOV UR20, 0x0 ;  /* 0x0000000000147882 */ /* 0x000fe20000000000 */
[----:B------:R-:W-:Y:S01]  /*31a0*/  UMOV UR21, 0x4200910 ;  /* 0x0420091000157882 */ /* 0x000fe20000000000 */
[----:B------:R-:W-:Y:S01]  /*31b0*/  UMOV UR18, 0x0 ;  /* 0x0000000000127882 */ /* 0x000fe20000000000 */
[----:B------:R-:W-:Y:S01]  /*31c0*/  UMOV UR19, 0x4200910 ;  /* 0x0420091000137882 */ /* 0x000fe20000000000 */
[----:B-1----:R-:W-:-:S15]  /*31d0*/  R2UR UR16, R0 ;  /* 0x00000000001072ca */ /* 0x002fde00000e0000 */
.L_x_63:
[----:B------:R-:W-:Y:S02]  /*31e0*/  LEA R0, R10, UR5, 0x3 ;  /* 0x000000050a007c11 */ /* 0x000fe4000f8e18ff */
[----:B------:R-:W-:Y:S02]  /*31f0*/  SHF.L.U32 R2, R9, 0x1f, RZ ;  /* 0x0000001f09027819 */ /* 0x000fe400000006ff */
[----:B------:R-:W-:Y:S01]  /*3200*/  PLOP3.LUT P0, PT, PT, PT, UP3, 0x80, 0x8 ;  /* 0x000000000008781c */ /* 0x000fe20003f0f038 */
[----:B------:R-:W-:Y:S01]  /*3210*/  VIADD R3, R0, 0xe0 ;  /* 0x000000e000037836 */ /* 0x000fe20000000000 */
[----:B-1----:R-:W1:Y:S02]  /*3220*/  SYNCS.PHASECHK.TRANS64.TRYWAIT P1, [R0+URZ+0xd0], R2 ;  /* 0x0000d002000075a7 */ /* 0x002e6400080211ff */
[----:B-1-3--:R-:W-:Y:S09]  /*3230*/  @!P1 BRA `(.L_x_57) ;  /* 0x0000005000109947 */ /* 0x00aff20003800000 */
.L_x_158:
[----:B------:R-:W-:Y:S01]  /*3240*/  LEA R4, R10, UR5, 0x4 ;  /* 0x000000050a047c11 */ /* 0x000fe2000f8e20ff */
[----:B------:R-:W-:Y:S01]  /*3250*/  @UP3 ULEA UR6, UR14, UR5, 0x3 ;  /* 0x000000050e063291 */ /* 0x000fe2000f8e18ff */
[----:B------:R-:W-:Y:S01]  /*3260*/  PLOP3.LUT P2, PT, PT, PT, PT, 0x80, 0x8 ;  /* 0x000000000008781c */ /* 0x000fe20003f4f070 */
[----:B------:R-:W-:Y:S01]  /*3270*/  ULEA UR7, UR15, UR5, 0x3 ;  /* 0x000000050f077291 */ /* 0x000fe2000f8e18ff */
[----:B------:R-:W-:Y:S02]  /*3280*/  PRMT R3, RZ, 0x654, R3 ;  /* 0x00000654ff037816 */ /* 0x000fe40000000003 */
[----:B------:R-:W2:Y:S01]  /*3290*/  LDS.128 R4, [R4+0x160] ;  /* 0x0001600004047984 */ /* 0x000ea20000000c00 */
[----:B-1----:R-:W-:Y:S02]  /*32a0*/  @P0 SHF.L.U32 R2, R8, 0x1f, RZ ;  /* 0x0000001f08020819 */ /* 0x002fe400000006ff */
[----:B------:R-:W-:Y:S01]  /*32b0*/  SHF.L.U32 R0, R11, 0x1f, RZ ;  /* 0x0000001f0b007819 */ /* 0x000fe200000006ff */
[----:B------:R-:W-:Y:S01]  /*32c0*/  @!PT LDS RZ, [RZ] ;  /* 0x00000000fffff984 */ /* 0x000fe20000000800 */
[----:B------:R-:W-:Y:S01]  /*32d0*/  @!PT LDS RZ, [RZ] ;  /* 0x00000000fffff984 */ /* 0x000fe20000000800 */
[----:B------:R-:W-:Y:S01]  /*32e0*/  @!PT LDS RZ, [RZ] ;  /* 0x00000000fffff984 */ /* 0x000fe20000000800 */
[----:B------:R-:W-:Y:S01]  /*32f0*/  @!PT LDS RZ, [RZ] ;  /* 0x00000000fffff984 */ /* 0x000fe20000000800 */
[----:B------:R1:W-:Y:S06]  /*3300*/  MEMBAR.ALL.CTA ;  /* 0x0000000000007992 */ /* 0x0003ec0000008000 */
[----:B-1----:R-:W1:Y:S02]  /*3310*/  FENCE.VIEW.ASYNC.S ;  /* 0x00000000000073c6 */ /* 0x002e640000000000 */
[----:B-1----:R1:W-:Y:S01]  /*3320*/  SYNCS.ARRIVE.TRANS64.RED.A1T0 RZ, [R3+URZ], RZ ;  /* 0x000000ff03ff79a7 */ /* 0x0023e200081004ff */
[----:B------:R1:W3:Y:S01]  /*3330*/  @P0 SYNCS.PHASECHK.TRANS64.TRYWAIT P2, [UR6], R2 ;  /* 0x00000002ff0005a7 */ /* 0x0002e20008041106 */
[----:B------:R-:W-:Y:S01]  /*3340*/  ULEA.HI UR6, UR15, UR15, URZ, 0x1 ;  /* 0x0000000f0f067291 */ /* 0x000fe2000f8f08ff */
[----:B--2---:R-:W-:-:S03]  /*3350*/  LOP3.LUT P1, RZ, R6, 0x1, RZ, 0xc0, !PT ;  /* 0x0000000106ff7812 */ /* 0x004fc6000782c0ff */
[----:B------:R-:W-:Y:S02]  /*3360*/  USHF.L.U32 UR8, UR6, 0x6, URZ ;  /* 0x0000000606087899 */ /* 0x000fe400080006ff */
[----:B------:R-:W-:Y:S02]  /*3370*/  ULOP3.LUT UR6, UR6, 0xffe, URZ, 0xc0, !UPT ;  /* 0x00000ffe06067892 */ /* 0x000fe4000f8ec0ff */
[----:B------:R-:W-:Y:S02]  /*3380*/  ULOP3.LUT UR8, UR8, 0xffffff80, URZ, 0xc0, !UPT ;  /* 0xffffff8008087892 */ /* 0x000fe4000f8ec0ff */
[----:B------:R-:W-:Y:S02]  /*3390*/  UIADD3 UR6, UPT, UPT, -UR6, UR15, URZ ;  /* 0x0000000f06067290 */ /* 0x000fe4000fffe1ff */
[----:B------:R-:W-:Y:S01]  /*33a0*/  UIADD3 UR8, UPT, UPT, UR16, UR8, URZ ;  /* 0x0000000810087290 */ /* 0x000fe2000fffe0ff */
[----:B------:R-:W2:Y:S03]  /*33b0*/  SYNCS.PHASECHK.TRANS64.TRYWAIT P0, [UR7+0x110], R0 ;  /* 0x00011000ff0075a7 */ /* 0x000ea60008001107 */
[----:B------:R-:W-:Y:S01]  /*33c0*/  ULEA UR8, UR6, UR8, 0x14 ;  /* 0x0000000806087291 */ /* 0x000fe2000f8ea0ff */
[----:B-123--:R-:W-:Y:S11]  /*33d0*/  @!P0 BRA `(.L_x_58) ;  /* 0x0000004c00bc8947 */ /* 0x00eff60003800000 */
.L_x_160:
[----:B------:R-:W-:Y:S01]  /*33e0*/  IADD3 R10, PT, PT, R10, 0x1, RZ ;  /* 0x000000010a0a7810 */ /* 0x000fe20007ffe0ff */
[----:B------:R-:W-:Y:S06]  /*33f0*/  BRA.U !UP3, `(.L_x_59) ;  /* 0x000000010bc07547 */ /* 0x000fec000b800000 */
[----:B------:R-:W-:Y:S01]  /*3400*/  UPLOP3.LUT UP4, UPT, UPT, UPT, UPT, 0x40, 0x4 ;  /* 0x000000000004789c */ /* 0x000fe20003f8e870 */
[----:B------:R-:W-:Y:S01]  /*3410*/  UMOV UR13, UR9 ;  /* 0x00000009000d7c82 */ /* 0x000fe20008000000 */
[----:B------:R-:W-:Y:S01]  /*3420*/  UMOV UR12, UR4 ;  /* 0x00000004000c7c82 */ /* 0x000fe20008000000 */
[----:B------:R-:W-:-:S08]  /*3430*/  UMOV UR17, UR14 ;  /* 0x0000000e00117c82 */ /* 0x000fd00008000000 */
.L_x_62:
[----:B------:R-:W-:Y:S02]  /*3440*/  UIADD3 UR13, UPT, UPT, UR13, 0x1, URZ ;  /* 0x000000010d0d7890 */ /* 0x000fe4000fffe0ff */
[----:B--2---:R-:W-:Y:S02]  /*3450*/  ULEA UR6, UR17, UR5, 0x3 ;  /* 0x0000000511067291 */ /* 0x004fe4000f8e18ff */
[----:B------:R-:W-:Y:S01]  /*3460*/  UISETP.NE.AND UP0, UPT, UR13, URZ, UPT ;  /* 0x000000ff0d00728c */ /* 0x000fe2000bf05270 */
[----:B---3--:R-:W-:Y:S10]  /*3470*/  @P2 BRA `(.L_x_60) ;  /* 0x00000000000c2947 */ /* 0x008ff40003800000 */
[----:B-1----:R-:W-:Y:S04]  /*3480*/  SHF.L.U32 R2, R8, 0x1f, RZ ;  /* 0x0000001f08027819 */ /* 0x002fe800000006ff */
[----:B------:R-:W1:Y:S02]  /*3490*/  SYNCS.PHASECHK.TRANS64.TRYWAIT P0, [UR6], R2 ;  /* 0x00000002ff0075a7 */ /* 0x000e640008001106 */
[----:B-1----:R-:W-:Y:S05]  /*34a0*/  @!P0 BRA `(.L_x_61) ;  /* 0x0000004c00a08947 */ /* 0x002fea0003800000 */
.L_x_60:
[----:B------:R-:W-:Y:S01]  /*34b0*/  UISETP.NE.AND UP1, UPT, UR12, 0x1, UPT ;  /* 0x000000010c00788c */ /* 0x000fe2000bf25270 */
[----:B------:R-:W-:Y:S01]  /*34c0*/  PLOP3.LUT P2, PT, PT, PT, PT, 0x80, 0x8 ;  /* 0x000000000008781c */ /* 0x000fe20003f4f070 */
[----:B------:R-:W-:Y:S02]  /*34d0*/  UIADD3 UR14, UPT, UPT, UR17, 0x1, URZ ;  /* 0x00000001110e7890 */ /* 0x000fe4000fffe0ff */
[----:B------:R-:W-:Y:S02]  /*34e0*/  ULEA UR28, UR17, UR11, 0xa ;  /* 0x0000000b111c7291 */ /* 0x000fe4000f8e50ff */
[----:B------:R-:W-:Y:S01]  /*34f0*/  UISETP.NE.AND UP2, UPT, UR14, 0x8, UPT ;  /* 0x000000080e00788c */ /* 0x000fe2000bf45270 */
[----:B------:R-:W-:Y:S01]  /*3500*/  PLOP3.LUT P0, PT, PT, PT, UP1, 0x80, 0x8 ;  /* 0x000000000008781c */ /* 0x000fe20003f0f018 */
[----:B------:R-:W-:Y:S02]  /*3510*/  UIADD3 UR40, UPT, UPT, UR28, 0x2, URZ ;  /* 0x000000021c287890 */ /* 0x000fe4000fffe0ff */
[----:B------:R-:W-:Y:S02]  /*3520*/  USEL UR27, URZ, 0x1, UP2 ;  /* 0x00000001ff1b7887 */ /* 0x000fe40009000000 */
[----:B------:R-:W-:Y:S02]  /*3530*/  USEL UR14, UR14, URZ, UP2 ;  /* 0x000000ff0e0e7287 */ /* 0x000fe40009000000 */
[----:B------:R-:W-:Y:S02]  /*3540*/  UIADD3 UR36, UPT, UPT, UR28, 0x4, URZ ;  /* 0x000000041c247890 */ /* 0x000fe4000fffe0ff */
[----:B------:R-:W-:Y:S01]  /*3550*/  @UP1 ULEA UR26, UR14, UR5, 0x3 ;  /* 0x000000050e1a1291 */ /* 0x000fe2000f8e18ff */
[----:B------:R-:W-:Y:S01]  /*3560*/  LOP3.LUT R8, R8, UR27, RZ, 0x3c, !PT ;  /* 0x0000001b08087c12 */ /* 0x000fe2000f8e3cff */
[----:B------:R-:W-:Y:S02]  /*3570*/  UIADD3 UR32, UPT, UPT, UR28, 0x6, URZ ;  /* 0x000000061c207890 */ /* 0x000fe4000fffe0ff */
[----:B------:R-:W-:Y:S01]  /*3580*/  UIADD3 UR6, UPT, UPT, UR6, 0x40, URZ ;  /* 0x0000004006067890 */ /* 0x000fe2000fffe0ff */
[----:B-1----:R-:W-:Y:S01]  /*3590*/  @P0 SHF.L.U32 R0, R8, 0x1f, RZ ;  /* 0x0000001f08000819 */ /* 0x002fe200000006ff */
[----:B------:R-:W-:Y:S01]  /*35a0*/  UIADD3 UR12, UPT, UPT, UR12, -0x1, URZ ;  /* 0xffffffff0c0c7890 */ /* 0x000fe2000fffe0ff */
[----:B------:R-:W-:Y:S02]  /*35b0*/  UMOV UR29, 0x40004040 ;  /* 0x40004040001d7882 */ /* 0x000fe40000000000 */
[----:B------:R2:W3:Y:S01]  /*35c0*/  @P0 SYNCS.PHASECHK.TRANS64.TRYWAIT P2, [UR26], R0 ;  /* 0x00000000ff0005a7 */ /* 0x0004e2000804111a */
[----:B------:R-:W-:Y:S01]  /*35d0*/  ULEA UR26, UR17, UR10, 0x9 ;  /* 0x0000000a111a7291 */ /* 0x000fe2000f8e48ff */
[----:B------:R-:W-:Y:S01]  /*35e0*/  UMOV UR27, 0x40004040 ;  /* 0x40004040001b7882 */ /* 0x000fe20000000000 */
[----:B------:R-:W-:Y:S02]  /*35f0*/  UMOV UR41, 0x40004040 ;  /* 0x4000404000297882 */ /* 0x000fe40000000000 */
[----:B------:R-:W-:Y:S02]  /*3600*/  UIADD3 UR38, UPT, UPT, UR26, 0x2, URZ ;  /* 0x000000021a267890 */ /* 0x000fe4000fffe0ff */
[----:B------:R-:W-:Y:S02]  /*3610*/  UIADD3 UR34, UPT, UPT, UR26, 0x4, URZ ;  /* 0x000000041a227890 */ /* 0x000fe4000fffe0ff */
[----:B------:R-:W-:Y:S01]  /*3620*/  UIADD3 UR30, UPT, UPT, UR26, 0x6, URZ ;  /* 0x000000061a1e7890 */ /* 0x000fe2000fffe0ff */
[----:B------:R2:W-:Y:S01]  /*3630*/  UTCHMMA gdesc[UR26], gdesc[UR28], tmem[UR8], tmem[UR24], idesc[UR25], UP4 ;  /* 0x00ff181c1a0075ea */ /* 0x0005e2000a000008 */
[----:B------:R-:W-:Y:S01]  /*3640*/  UPLOP3.LUT UP4, UPT, UPT, UPT, UPT, 0x80, 0x8 ;  /* 0x000000000008789c */ /* 0x000fe20003f8f070 */
[----:B------:R-:W-:Y:S01]  /*3650*/  UMOV UR39, 0x40004040 ;  /* 0x4000404000277882 */ /* 0x000fe20000000000 */
[----:B------:R-:W-:Y:S01]  /*3660*/  UMOV UR37, 0x40004040 ;  /* 0x4000404000257882 */ /* 0x000fe20000000000 */
[----:B------:R2:W-:Y:S01]  /*3670*/  UTCHMMA gdesc[UR38], gdesc[UR40], tmem[UR8], tmem[UR22], idesc[UR23], UPT ;  /* 0x00ff1628260075ea */ /* 0x0005e2000b800008 */
[----:B------:R-:W-:Y:S01]  /*3680*/  UMOV UR35, 0x40004040 ;  /* 0x4000404000237882 */ /* 0x000fe20000000000 */
[----:B------:R-:W-:Y:S01]  /*3690*/  UMOV UR33, 0x40004040 ;  /* 0x4000404000217882 */ /* 0x000fe20000000000 */
[----:B------:R-:W-:Y:S01]  /*36a0*/  UMOV UR31, 0x40004040 ;  /* 0x40004040001f7882 */ /* 0x000fe20000000000 */
[----:B------:R2:W-:Y:S01]  /*36b0*/  UTCHMMA gdesc[UR34], gdesc[UR36], tmem[UR8], tmem[UR20], idesc[UR21], UPT ;  /* 0x00ff1424220075ea */ /* 0x0005e2000b800008 */
[----:B------:R2:W-:Y:S01]  /*36c0*/  UTCHMMA gdesc[UR30], gdesc[UR32], tmem[UR8], tmem[UR18], idesc[UR19], UPT ;  /* 0x00ff12201e0075ea */ /* 0x0005e2000b800008 */
[----:B------:R2:W-:Y:S01]  /*36d0*/  UTCBAR [UR6], URZ ;  /* 0x000000ff060073e9 */ /* 0x0005e200080000ff */
[----:B------:R-:W-:Y:S01]  /*36e0*/  UMOV UR17, UR14 ;  /* 0x0000000e00117c82 */ /* 0x000fe20008000000 */
[----:B------:R-:W-:Y:S05]  /*36f0*/  BRA.U UP0, `(.L_x_62) ;  /* 0xfffffffd00507547 */ /* 0x000fea000b83ffff */
.L_x_59:
[----:B------:R-:W-:Y:S01]  /*3700*/  UIADD3 UR15, UPT, UPT, UR15, 0x1, URZ ;  /* 0x000000010f0f7890 */ /* 0x000fe2000fffe0ff */
[C---:B------:R-:W-:Y:S01]  /*3710*/  ISETP.NE.AND P0, PT, R10.reuse, 0x2, PT ;  /* 0x000000020a00780c */ /* 0x040fe20003f05270 */
[----:B------:R-:W-:Y:S02]  /*3720*/  UIADD3 UR7, UPT, UPT, UR7, 0xf0, URZ ;  /* 0x000000f007077890 */ /* 0x000fe4000fffe0ff */
[----:B------:R-:W-:Y:S01]  /*3730*/  UISETP.NE.AND UP0, UPT, UR15, 0x4, UPT ;  /* 0x000000040f00788c */ /* 0x000fe2000bf05270 */
[----:B-12---:R-:W-:Y:S02]  /*3740*/  SEL R0, RZ, 0x1, P0 ;  /* 0x00000001ff007807 */ /* 0x006fe40000000000 */
[----:B------:R-:W-:Y:S01]  /*3750*/  SEL R10, R10, RZ, P0 ;  /* 0x000000ff0a0a7207 */ /* 0x000fe20000000000 */
[----:B------:R-:W-:Y:S01]  /*3760*/  USEL UR6, URZ, 0x1, UP0 ;  /* 0x00000001ff067887 */ /* 0x000fe20008000000 */
[----:B------:R-:W-:Y:S01]  /*3770*/  LOP3.LUT R9, R9, R0, RZ, 0x3c, !PT ;  /* 0x0000000009097212 */ /* 0x000fe200078e3cff */
[----:B------:R-:W-:Y:S01]  /*3780*/  USEL UR15, UR15, URZ, UP0 ;  /* 0x000000ff0f0f7287 */ /* 0x000fe20008000000 */
[----:B------:R1:W-:Y:S03]  /*3790*/  UTCBAR [UR7], URZ ;  /* 0x000000ff070073e9 */ /* 0x0003e600080000ff */
[----:B------:R-:W-:Y:S01]  /*37a0*/  LOP3.LUT R11, R11, UR6, RZ, 0x3c, !PT ;  /* 0x000000060b0b7c12 */ /* 0x000fe2000f8e3cff */
[----:B------:R-:W-:Y:S07]  /*37b0*/  @P1 BRA `(.L_x_63) ;  /* 0xfffffff800881947 */ /* 0x000fee000383ffff */
[----:B------:R-:W2:Y:S01]  /*37c0*/  S2UR UR4, SR_CgaCtaId ;  /* 0x00000000000479c3 */ /* 0x000ea20000008800 */
[----:B------:R-:W-:Y:S01]  /*37d0*/  ELECT P0, URZ, PT ;  /* 0x0000000000ff782f */ /* 0x000fe20003800000 */
[----:B------:R-:W-:Y:S01]  /*37e0*/  IMAD.MOV.U32 R0, RZ, RZ, 0x1 ;  /* 0x00000001ff007424 */ /* 0x000fe200078e00ff */
[----:B------:R-:W-:Y:S01]  /*37f0*/  UIADD3 UR5, UPT, UPT, UR5, 0x110, URZ ;  /* 0x0000011005057890 */ /* 0x000fe2000fffe0ff */
[----:B------:R-:W-:Y:S01]  /*3800*/  SHF.L.U32 R2, R11, 0x1f, RZ ;  /* 0x0000001f0b027819 */ /* 0x000fe200000006ff */
[----:B------:R-:W-:-:S03]  /*3810*/  UMOV UR6, 0x40 ;  /* 0x0000004000067882 */ /* 0x000fc60000000000 */
[----:B------:R-:W-:Y:S01]  /*3820*/  UVIRTCOUNT.DEALLOC.SMPOOL 0x80 ;  /* 0x000000800000784c */ /* 0x000fe20000000000 */
[----:B--2---:R-:W-:Y:S02]  /*3830*/  ULEA UR4, UR4, UR6, 0x18 ;  /* 0x0000000604047291 */ /* 0x004fe4000f8ec0ff */
[----:B------:R-:W-:-:S07]  /*3840*/  ULEA UR6, UR15, UR5, 0x3 ;  /* 0x000000050f067291 */ /* 0x000fce000f8e18ff */
[----:B------:R2:W-:Y:S02]  /*3850*/  @P0 STS.U8 [UR4+0x1c], R0 ;  /* 0x00001c00ff000988 */ /* 0x0005e40008000004 */
[----:B------:R-:W4:Y:S02]  /*3860*/  SYNCS.PHASECHK.TRANS64.TRYWAIT P0, [UR6], R2 ;  /* 0x00000002ff0075a7 */ /* 0x000f240008001106 */
[----:B--2-4-:R-:W-:Y:S05]  /*3870*/  @!P0 BRA `(.L_x_64) ;  /* 0x0000004800c48947 */ /* 0x014fea0003800000 */
.L_x_163:
[----:B-1----:R-:W-:-:S04]  /*3880*/  UIADD3 UR7, UPT, UPT, UR15, 0x1, URZ ;  /* 0x000000010f077890 */ /* 0x002fc8000fffe0ff */
[----:B------:R-:W-:-:S04]  /*3890*/  UISETP.NE.AND UP0, UPT, UR7, 0x4, UPT ;  /* 0x000000040700788c */ /* 0x000fc8000bf05270 */
[----:B------:R-:W-:Y:S02]  /*38a0*/  USEL UR8, URZ, 0x1, UP0 ;  /* 0x00000001ff087887 */ /* 0x000fe40008000000 */
[----:B------:R-:W-:-:S04]  /*38b0*/  USEL UR7, UR7, URZ, UP0 ;  /* 0x000000ff07077287 */ /* 0x000fc80008000000 */
[----:B------:R-:W-:Y:S01]  /*38c0*/  ULEA UR6, UR7, UR5, 0x3 ;  /* 0x0000000507067291 */ /* 0x000fe2000f8e18ff */
[----:B--2---:R-:W-:-:S04]  /*38d0*/  LOP3.LUT R2, R11, UR8, RZ, 0x3c, !PT ;  /* 0x000000080b027c12 */ /* 0x004fc8000f8e3cff */
[----:B------:R-:W-:-:S04]  /*38e0*/  SHF.L.U32 R3, R2, 0x1f, RZ ;  /* 0x0000001f02037819 */ /* 0x000fc800000006ff */
[----:B------:R-:W1:Y:S02]  /*38f0*/  SYNCS.PHASECHK.TRANS64.TRYWAIT P0, [UR6], R3 ;  /* 0x00000003ff0075a7 */ /* 0x000e640008001106 */
[----:B-1----:R-:W-:Y:S05]  /*3900*/  @!P0 BRA `(.L_x_65) ;  /* 0x0000004800b88947 */ /* 0x002fea0003800000 */
.L_x_165:
        /* <DEDUP_REMOVED lines=9> */
.L_x_167:
[----:B------:R-:W-:-:S04]  /*39a0*/  UIADD3 UR7, UPT, UPT, UR7, 0x1, URZ ;  /* 0x0000000107077890 */ /* 0x000fc8000fffe0ff */
[----:B------:R-:W-:-:S04]  /*39b0*/  UISETP.NE.AND UP0, UPT, UR7, 0x4, UPT ;  /* 0x000000040700788c */ /* 0x000fc8000bf05270 */
[----:B------:R-:W-:Y:S02]  /*39c0*/  USEL UR6, URZ, 0x1, UP0 ;  /* 0x00000001ff067887 */ /* 0x000fe40008000000 */
[----:B------:R-:W-:-:S04]  /*39d0*/  USEL UR7, UR7, URZ, UP0 ;  /* 0x000000ff07077287 */ /* 0x000fc80008000000 */
[----:B------:R-:W-:Y:S01]  /*39e0*/  ULEA UR7, UR7, UR5, 0x3 ;  /* 0x0000000507077291 */ /* 0x000fe2000f8e18ff */
[----:B------:R-:W-:-:S04]  /*39f0*/  LOP3.LUT R2, R2, UR6, RZ, 0x3c, !PT ;  /* 0x0000000602027c12 */ /* 0x000fc8000f8e3cff */
[----:B------:R-:W-:-:S04]  /*3a00*/  SHF.L.U32 R2, R2, 0x1f, RZ ;  /* 0x0000001f02027819 */ /* 0x000fc800000006ff */
[----:B------:R-:W2:Y:S02]  /*3a10*/  SYNCS.PHASECHK.TRANS64.TRYWAIT P0, [UR7], R2 ;  /* 0x00000002ff0075a7 */ /* 0x000ea40008001107 */
[----:B--2---:R-:W-:Y:S05]  /*3a20*/  @!P0 BRA `(.L_x_67) ;  /* 0x0000004800a08947 */ /* 0x004fea0003800000 */
.L_x_169:
[----:B------:R-:W-:Y:S01]  /*3a30*/  NOP ;  /* 0x0000000000007918 */ /* 0x000fe20000000000 */
[----:B-1----:R-:W1:Y:S01]  /*3a40*/  LDS R0, [UR4+0x14] ;  /* 0x00001404ff007984 */ /* 0x002e620008000800 */
[----:B------:R-:W-:Y:S01]  /*3a50*/  ULOP3.LUT UR6, UR16, 0xffff, URZ, 0xc0, !UPT ;  /* 0x0000ffff10067892 */ /* 0x000fe2000f8ec0ff */
[----:B------:R-:W-:Y:S01]  /*3a60*/  UMOV UR8, 0xffff ;  /* 0x0000ffff00087882 */ /* 0x000fe20000000000 */
[----:B------:R-:W-:Y:S02]  /*3a70*/  UMOV UR5, 0x1 ;  /* 0x0000000100057882 */ /* 0x000fe40000000000 */
[----:B------:R-:W-:-:S04]  /*3a80*/  USHF.R.U32.HI UR6, URZ, 0x5, UR6 ;  /* 0x00000005ff067899 */ /* 0x000fc80008011606 */
[----:B------:R-:W-:Y:S02]  /*3a90*/  USHF.L.U32 UR8, UR8, UR6, URZ ;  /* 0x0000000608087299 */ /* 0x000fe400080006ff */
[----:B------:R-:W-:-:S04]  /*3aa0*/  USHF.L.U32 UR5, UR5, UR6, URZ ;  /* 0x0000000605057299 */ /* 0x000fc800080006ff */
[----:B-1----:R-:W-:-:S04]  /*3ab0*/  LOP3.LUT R0, R0, UR8, RZ, 0xc0, !PT ;  /* 0x0000000800007c12 */ /* 0x002fc8000f8ec0ff */
[----:B------:R-:W-:-:S13]  /*3ac0*/  ISETP.NE.AND P0, PT, R0, UR8, PT ;  /* 0x0000000800007c0c */ /* 0x000fda000bf05270 */
[----:B------:R-:W-:Y:S05]  /*3ad0*/  @P0 BRA `(.L_x_68) ;  /* 0x0000000000580947 */ /* 0x000fea0003800000 */
[----:B------:R-:W1:Y:S02]  /*3ae0*/  LDS R0, [UR4+0x18] ;  /* 0x00001804ff007984 */ /* 0x000e640008000800 */
[----:B-1----:R-:W-:-:S04]  /*3af0*/  LOP3.LUT R0, R0, UR5, RZ, 0xc0, !PT ;  /* 0x0000000500007c12 */ /* 0x002fc8000f8ec0ff */
[----:B------:R-:W-:-:S13]  /*3b00*/  ISETP.NE.AND P0, PT, R0, UR5, PT ;  /* 0x0000000500007c0c */ /* 0x000fda000bf05270 */
[----:B------:R-:W-:Y:S05]  /*3b10*/  @P0 BRA `(.L_x_69) ;  /* 0x00000000003c0947 */ /* 0x000fea0003800000 */
[----:B------:R-:W1:Y:S01]  /*3b20*/  S2R R2, SR_LANEID ;  /* 0x0000000000027919 */ /* 0x000e620000000000 */
[----:B------:R-:W-:Y:S01]  /*3b30*/  ULOP3.LUT UR8, URZ, UR8, URZ, 0x33, !UPT ;  /* 0x00000008ff087292 */ /* 0x000fe2000f8e33ff */
[----:B------:R-:W-:Y:S02]  /*3b40*/  VOTEU.ANY UR7, UPT, PT ;  /* 0x0000000000077886 */ /* 0x000fe400038e0100 */
[----:B------:R-:W-:-:S03]  /*3b50*/  UFLO.U32 UR7, UR7 ;  /* 0x00000007000772bd */ /* 0x000fc600080e0000 */
[----:B------:R-:W-:-:S04]  /*3b60*/  IMAD.U32 R0, RZ, RZ, UR8 ;  /* 0x00000008ff007e24 */ /* 0x000fc8000f8e00ff */
[----:B------:R2:W4:Y:S02]  /*3b70*/  REDUX UR6, R0 ;  /* 0x00000000000673c4 */ /* 0x0005240000000000 */
[----:B------:R1:W-:Y:S02]  /*3b80*/  UTCATOMSWS.AND URZ, UR8 ;  /* 0x0000000800ff79e3 */ /* 0x0003e40008000000 */
[----:B-1----:R-:W-:Y:S02]  /*3b90*/  ISETP.EQ.U32.AND P0, PT, R2, UR7, PT ;  /* 0x0000000702007c0c */ /* 0x002fe4000bf02070 */
[----:B--2---:R-:W-:Y:S02]  /*3ba0*/  LOP3.LUT R0, RZ, UR5, RZ, 0x33, !PT ;  /* 0x00000005ff007c12 */ /* 0x004fe4000f8e33ff */
[----:B----4-:R-:W-:Y:S02]  /*3bb0*/  MOV R2, UR6 ;  /* 0x0000000600027c02 */ /* 0x010fe40008000f00 */
[----:B------:R-:W1:Y:S07]  /*3bc0*/  REDUX UR5, R0 ;  /* 0x00000000000573c4 */ /* 0x000e6e0000000000 */
[----:B------:R2:W-:Y:S01]  /*3bd0*/  @P0 ATOMS.AND RZ, [UR4+0x14], R2 ;  /* 0x00001402ffff098c */ /* 0x0005e2000a800004 */
[----:B-1----:R-:W-:-:S05]  /*3be0*/  IMAD.U32 R0, RZ, RZ, UR5 ;  /* 0x00000005ff007e24 */ /* 0x002fca000f8e00ff */
[----:B------:R2:W-:Y:S01]  /*3bf0*/  @P0 ATOMS.AND RZ, [UR4+0x18], R0 ;  /* 0x00001800ffff098c */ /* 0x0005e2000a800004 */
[----:B------:R-:W-:Y:S05]  /*3c00*/  BRA `(.L_x_70) ;  /* 0x0000000000147947 */ /* 0x000fea0003800000 */
.L_x_69:
[----:B------:R-:W-:Y:S02]  /*3c10*/  MOV R2, 0x3c30 ;  /* 0x00003c3000027802 */ /* 0x000fe40000000f00 */
[----:B---3-5:R-:W-:Y:S05]  /*3c20*/  CALL.REL.NOINC `($__internal_0_$__cuda_sm10x_tcgen05_guardrail_trap_col_being_dealloced_not_returned_by_alloc) ;  /* 0x0000004c00887944 */ /* 0x028fea0003c00000 */
[----:B------:R-:W-:Y:S05]  /*3c30*/  BRA `(.L_x_70) ;  /* 0x0000000000087947 */ /* 0x000fea0003800000 */
.L_x_68:
[----:B------:R-:W-:Y:S02]  /*3c40*/  MOV R2, 0x3c60 ;  /* 0x00003c6000027802 */ /* 0x000fe40000000f00 */
[----:B---3-5:R-:W-:Y:S05]  /*3c50*/  CALL.REL.NOINC `($__internal_2_$__cuda_sm10x_tcgen05_guardrail_trap_unallocated_columns_being_dealloced) ;  /* 0x0000004c00947944 */ /* 0x028fea0003c00000 */
.L_x_70:
[----:B------:R-:W-:Y:S01]  /*3c60*/  NOP ;  /* 0x0000000000007918 */ /* 0x000fe20000000000 */
[----:B------:R-:W-:Y:S05]  /*3c70*/  EXIT ;  /* 0x000000000000794d */ /* 0x000fea0003800000 */
.L_x_52:
[----:B------:R-:W-:-:S09]  /*3c80*/  UISETP.NE.OR UP2, UPT, UR8, 0x3, !UP2 ;  /* 0x000000030800788c */ /* 0x000fd2000d745670 */
[----:B------:R-:W-:Y:S05]  /*3c90*/  BRA.U UP2, `(.L_x_71) ;  /* 0x0000001102047547 */ /* 0x000fea000b800000 */
[----:B------:R-:W1:Y:S01]  /*3ca0*/  LDC R0, c[0x0][0xb30] ;  /* 0x0002cc00ff007b82 */ /* 0x000e620000000800 */
[----:B------:R-:W2:Y:S01]  /*3cb0*/  LDCU.64 UR8, c[0x0][0x888] ;  /* 0x00011100ff0877ac */ /* 0x000ea20008000a00 */
[----:B------:R-:W-:Y:S01]  /*3cc0*/  IMAD.MOV.U32 R30, RZ, RZ, 0x1 ;  /* 0x00000001ff1e7424 */ /* 0x000fe200078e00ff */
[----:B------:R-:W-:Y:S01]  /*3cd0*/  CS2R R28, SRZ ;  /* 0x00000000001c7805 */ /* 0x000fe2000001ff00 */
[----:B------:R-:W-:Y:S01]  /*3ce0*/  IMAD.MOV.U32 R25, RZ, RZ, 0x2000 ;  /* 0x00002000ff197424 */ /* 0x000fe200078e00ff */
[----:B------:R-:W4:Y:S03]  /*3cf0*/  LDCU.64 UR4, c[0x0][0x890] ;  /* 0x00011200ff0477ac */ /* 0x000f260008000a00 */
[----:B------:R-:W3:Y:S01]  /*3d00*/  LDC R24, c[0x0][0x370] ;  /* 0x0000dc00ff187b82 */ /* 0x000ee20000000800 */
[----:B------:R-:W-:Y:S01]  /*3d10*/  UMOV UR7, 0x400 ;  /* 0x0000040000077882 */ /* 0x000fe20000000000 */
[----:B------:R-:W-:-:S02]  /*3d20*/  UPLOP3.LUT UP1, UPT, UPT, UPT, UPT, 0x40, 0x4 ;  /* 0x000000000004789c */ /* 0x000fc40003f2e870 */
[----:B------:R-:W-:-:S04]  /*3d30*/  ULEA UR7, UR37, UR7, 0x18 ;  /* 0x0000000725077291 */ /* 0x000fc8000f8ec0ff */
[----:B------:R-:W3:Y:S01]  /*3d40*/  LDC R3, c[0x0][0xb0c] ;  /* 0x0002c300ff037b82 */ /* 0x000ee20000000800 */
[----:B------:R-:W-:Y:S02]  /*3d50*/  UIADD3 UR13, UPT, UPT, UR7, 0x98, URZ ;  /* 0x00000098070d7890 */ /* 0x000fe4000fffe0ff */
[----:B--2---:R-:W-:Y:S02]  /*3d60*/  UISETP.NE.U32.AND UP2, UPT, UR8, URZ, UPT ;  /* 0x000000ff0800728c */ /* 0x004fe4000bf45070 */
[----:B------:R-:W-:Y:S02]  /*3d70*/  UIADD3 UR33, UPT, UPT, UR7, 0x80, URZ ;  /* 0x0000008007217890 */ /* 0x000fe4000fffe0ff */
[----:B----4-:R-:W-:Y:S01]  /*3d80*/  UISETP.NE.U32.AND UP3, UPT, UR4, URZ, UPT ;  /* 0x000000ff0400728c */ /* 0x010fe2000bf65070 */
[----:B------:R-:W2:Y:S01]  /*3d90*/  LDC R18, c[0x0][0xb20] ;  /* 0x0002c800ff127b82 */ /* 0x000ea20000000800 */
[----:B-1----:R-:W-:Y:S01]  /*3da0*/  ISETP.NE.AND P1, PT, R0, 0x1, PT ;  /* 0x000000010000780c */ /* 0x002fe20003f25270 */
[----:B------:R-:W-:-:S02]  /*3db0*/  UISETP.NE.AND.EX UP2, UPT, UR9, URZ, UPT, UP2 ;  /* 0x000000ff0900728c */ /* 0x000fc4000bf45320 */
[----:B------:R-:W-:Y:S02]  /*3dc0*/  UIADD3 UR25, UPT, UPT, UR7, 0x88, URZ ;  /* 0x0000008807197890 */ /* 0x000fe4000fffe0ff */
[----:B------:R-:W-:Y:S02]  /*3dd0*/  UIADD3 UR17, UPT, UPT, UR7, 0x90, URZ ;  /* 0x0000009007117890 */ /* 0x000fe4000fffe0ff */
[----:B-----5:R-:W1:Y:S01]  /*3de0*/  LDC.64 R32, c[0x0][0x348] ;  /* 0x0000d200ff207b82 */ /* 0x020e620000000a00 */
[----:B------:R-:W-:Y:S02]  /*3df0*/  UPRMT UR13, UR37, 0x654, UR13 ;  /* 0x00000654250d7896 */ /* 0x000fe4000800000d */
[----:B------:R-:W-:-:S05]  /*3e00*/  UISETP.NE.AND.EX UP3, UPT, UR5, URZ, UPT, UP3 ;  /* 0x000000ff0500728c */ /* 0x000fca000bf65330 */
[----:B------:R-:W4:Y:S08]  /*3e10*/  LDC.64 R16, c[0x0][0xb10] ;  /* 0x0002c400ff107b82 */ /* 0x000f300000000a00 */
[----:B------:R-:W1:Y:S08]  /*3e20*/  LDC.64 R6, c[0x0][0xb18] ;  /* 0x0002c600ff067b82 */ /* 0x000e700000000a00 */
[----:B------:R-:W1:Y:S08]  /*3e30*/  LDC.64 R4, c[0x0][0xb28] ;  /* 0x0002ca00ff047b82 */ /* 0x000e700000000a00 */
[----:B--23--:R-:W1:Y:S02]  /*3e40*/  LDC R19, c[0x0][0x374] ;  /* 0x0000dd00ff137b82 */ /* 0x00ce640000000800 */
.L_x_82:
[C---:B------:R-:W-:Y:S02]  /*3e50*/  LEA R0, R29.reuse, UR7, 0x3 ;  /* 0x000000071d007c11 */ /* 0x040fe4000f8e18ff */
[----:B------:R-:W-:Y:S02]  /*3e60*/  SHF.L.U32 R2, R28, 0x1f, RZ ;  /* 0x0000001f1c027819 */ /* 0x000fe400000006ff */
[----:B------:R-:W-:Y:S02]  /*3e70*/  LEA R20, R29, UR7, 0x4 ;  /* 0x000000071d147c11 */ /* 0x000fe4000f8e20ff */
[----:B--2---:R-:W2:Y:S02]  /*3e80*/  SYNCS.PHASECHK.TRANS64.TRYWAIT P0, [R0+URZ+0xd0], R2 ;  /* 0x0000d002000075a7 */ /* 0x004ea400080011ff */
[----:B--2---:R-:W-:Y:S05]  /*3e90*/  @!P0 BRA `(.L_x_72) ;  /* 0x00000044009c8947 */ /* 0x004fea0003800000 */
.L_x_170:
[----:B------:R-:W-:Y:S01]  /*3ea0*/  ISETP.GE.AND P0, PT, R26, 0x1, PT ;  /* 0x000000011a00780c */ /* 0x000fe20003f06270 */
[----:B------:R-:W3:Y:S01]  /*3eb0*/  LDS.128 R20, [R20+0x160] ;  /* 0x0001600014147984 */ /* 0x000ee20000000c00 */
[----:B--2---:R-:W-:Y:S01]  /*3ec0*/  VIADD R0, R0, 0xe0 ;  /* 0x000000e000007836 */ /* 0x004fe20000000000 */
[----:B------:R-:W-:Y:S01]  /*3ed0*/  @!PT LDS RZ, [RZ] ;  /* 0x00000000fffff984 */ /* 0x000fe20000000800 */
[----:B------:R-:W-:Y:S01]  /*3ee0*/  @!PT LDS RZ, [RZ] ;  /* 0x00000000fffff984 */ /* 0x000fe20000000800 */
[----:B------:R-:W-:Y:S01]  /*3ef0*/  @!PT LDS RZ, [RZ] ;  /* 0x00000000fffff984 */ /* 0x000fe20000000800 */
[----:B------:R-:W-:Y:S01]  /*3f00*/  @!PT LDS RZ, [RZ] ;  /* 0x00000000fffff984 */ /* 0x000fe20000000800 */
[----:B------:R2:W-:Y:S06]  /*3f10*/  MEMBAR.ALL.CTA ;  /* 0x0000000000007992 */ /* 0x0005ec0000008000 */
[----:B--2---:R-:W2:Y:S01]  /*3f20*/  FENCE.VIEW.ASYNC.S ;  /* 0x00000000000073c6 */ /* 0x004ea20000000000 */
[----:B------:R-:W-:Y:S04]  /*3f30*/  PRMT R0, RZ, 0x654, R0 ;  /* 0x00000654ff007816 */ /* 0x000fe80000000000 */
[----:B--2---:R2:W-:Y:S01]  /*3f40*/  SYNCS.ARRIVE.TRANS64.RED.A1T0 RZ, [R0+URZ], RZ ;  /* 0x000000ff00ff79a7 */ /* 0x0045e200081004ff */
[----:B---3--:R-:W-:Y:S11]  /*3f50*/  LOP3.LUT P3, RZ, R22, 0x1, RZ, 0xc0, !PT ;  /* 0x0000000116ff7812 */ /* 0x008ff6000786c0ff */
[----:B------:R-:W-:Y:S02]  /*3f60*/  @!UPT UIADD3 URZ, UPT, UPT, URZ, URZ, URZ ;  /* 0x000000fffffff290 */ /* 0x000fe4000fffe0ff */
[----:B------:R-:W-:Y:S02]  /*3f70*/  @P3 MOV R11, R20 ;  /* 0x00000014000b3202 */ /* 0x000fe40000000f00 */
[----:B------:R-:W-:Y:S01]  /*3f80*/  @P3 LOP3.LUT R10, R21, 0xffff, RZ, 0xc0, !PT ;  /* 0x0000ffff150a3812 */ /* 0x000fe200078ec0ff */
[----:B--2---:R-:W-:Y:S06]  /*3f90*/  @!P0 BRA `(.L_x_73) ;  /* 0x0000000000a48947 */ /* 0x004fec0003800000 */
[-C--:B-1----:R-:W-:Y:S01]  /*3fa0*/  IMAD.HI.U32 R0, R19, R7.reuse, RZ ;  /* 0x0000000713007227 */ /* 0x082fe200078e00ff */
[----:B------:R-:W-:Y:S02]  /*3fb0*/  ISETP.NE.AND P0, PT, R6, 0x1, PT ;  /* 0x000000010600780c */ /* 0x000fe40003f05270 */
[----:B------:R-:W-:Y:S01]  /*3fc0*/  ISETP.NE.AND P2, PT, R26, 0x1, PT ;  /* 0x000000011a00780c */ /* 0x000fe20003f45270 */
[----:B----4-:R-:W-:Y:S01]  /*3fd0*/  IMAD.HI.U32 R9, R24, R16, RZ ;  /* 0x0000001018097227 */ /* 0x010fe200078e00ff */
[----:B------:R-:W-:Y:S02]  /*3fe0*/  SHF.R.U32.HI R0, RZ, R18, R0 ;  /* 0x00000012ff007219 */ /* 0x000fe40000011600 */
[----:B------:R-:W-:Y:S01]  /*3ff0*/  ISETP.NE.AND P4, PT, R3, 0x1, PT ;  /* 0x000000010300780c */ /* 0x000fe20003f85270 */
[----:B------:R-:W-:Y:S01]  /*4000*/  IMAD.HI.U32 R13, R10, R7, RZ ;  /* 0x000000070a0d7227 */ /* 0x000fe200078e00ff */
[----:B------:R-:W-:Y:S02]  /*4010*/  SHF.R.U32.HI R9, RZ, R17, R9 ;  /* 0x00000011ff097219 */ /* 0x000fe40000011609 */
[----:B------:R-:W-:Y:S01]  /*4020*/  SEL R0, R19, R0, !P0 ;  /* 0x0000000013007207 */ /* 0x000fe20004000000 */
[----:B------:R-:W-:Y:S01]  /*4030*/  IMAD.HI.U32 R12, R11, R16, RZ ;  /* 0x000000100b0c7227 */ /* 0x000fe200078e00ff */
[----:B------:R-:W-:Y:S03]  /*4040*/  SEL R9, R24, R9, !P4 ;  /* 0x0000000918097207 */ /* 0x000fe60006000000 */
[-C--:B------:R-:W-:Y:S01]  /*4050*/  IMAD.HI.U32 R8, R0, R4.reuse, RZ ;  /* 0x0000000400087227 */ /* 0x080fe200078e00ff */
[----:B------:R-:W-:Y:S03]  /*4060*/  SHF.R.U32.HI R12, RZ, R17, R12 ;  /* 0x00000011ff0c7219 */ /* 0x000fe6000001160c */
[----:B------:R-:W-:Y:S01]  /*4070*/  IMAD.HI.U32 R2, R9, R4, RZ ;  /* 0x0000000409027227 */ /* 0x000fe200078e00ff */
[-C--:B------:R-:W-:Y:S02]  /*4080*/  @P2 SHF.R.U32.HI R0, RZ, R5.reuse, R8 ;  /* 0x00000005ff002219 */ /* 0x080fe40000011608 */
[----:B------:R-:W-:Y:S02]  /*4090*/  SHF.R.U32.HI R8, RZ, R18, R13 ;  /* 0x00000012ff087219 */ /* 0x000fe4000001160d */
[----:B------:R-:W-:Y:S01]  /*40a0*/  @P2 SHF.R.U32.HI R9, RZ, R5, R2 ;  /* 0x00000005ff092219 */ /* 0x000fe20000011602 */
[----:B------:R-:W-:Y:S01]  /*40b0*/  IMAD R0, R26, R0, RZ ;  /* 0x000000001a007224 */ /* 0x000fe200078e02ff */
[----:B------:R-:W-:Y:S02]  /*40c0*/  SEL R8, R10, R8, !P0 ;  /* 0x000000080a087207 */ /* 0x000fe40004000000 */
[----:B------:R-:W-:Y:S01]  /*40d0*/  SEL R2, R11, R12, !P4 ;  /* 0x0000000c0b027207 */ /* 0x000fe20006000000 */
[----:B------:R-:W-:Y:S01]  /*40e0*/  IMAD R12, R26, R9, RZ ;  /* 0x000000091a0c7224 */ /* 0x000fe200078e02ff */
[C---:B------:R-:W-:Y:S01]  /*40f0*/  ISETP.GE.AND P0, PT, R8.reuse, R0, PT ;  /* 0x000000000800720c */ /* 0x040fe20003f06270 */
[----:B------:R-:W-:Y:S03]  /*4100*/  IMAD.HI.U32 R0, R8, R4, RZ ;  /* 0x0000000408007227 */ /* 0x000fe600078e00ff */
[----:B------:R-:W-:Y:S02]  /*4110*/  ISETP.GE.OR P0, PT, R2, R12, P0 ;  /* 0x0000000c0200720c */ /* 0x000fe40000706670 */
[-C--:B------:R-:W-:Y:S04]  /*4120*/  SHF.R.U32.HI R0, RZ, R5.reuse, R0 ;  /* 0x00000005ff007219 */ /* 0x080fe80000011600 */
[----:B------:R-:W-:Y:S05]  /*4130*/  SEL R13, R8, R0, !P2 ;  /* 0x00000000080d7207 */ /* 0x000fea0005000000 */
[----:B------:R-:W-:Y:S02]  /*4140*/  IMAD.MOV R12, RZ, RZ, -R13 ;  /* 0x000000ffff0c7224 */ /* 0x000fe400078e0a0d */
[----:B------:R-:W-:Y:S04]  /*4150*/  @!P0 IMAD.HI.U32 R0, R2, R4, RZ ;  /* 0x0000000402008227 */ /* 0x000fe800078e00ff */
[----:B------:R-:W-:Y:S01]  /*4160*/  IMAD R12, R26, R12, R8 ;  /* 0x0000000c1a0c7224 */ /* 0x000fe200078e0208 */
[----:B------:R-:W-:Y:S04]  /*4170*/  @!P0 SHF.R.U32.HI R0, RZ, R5, R0 ;  /* 0x00000005ff008219 */ /* 0x000fe80000011600 */
[----:B------:R-:W-:Y:S04]  /*4180*/  @!P0 SEL R0, R2, R0, !P2 ;  /* 0x0000000002008207 */ /* 0x000fe80005000000 */
[----:B------:R-:W-:Y:S01]  /*4190*/  @!P0 IADD3 R13, PT, PT, R13, -R0, RZ ;  /* 0x800000000d0d8210 */ /* 0x000fe20007ffe0ff */
[----:B------:R-:W-:Y:S01]  /*41a0*/  @!P0 IMAD R0, R9, R12, R0 ;  /* 0x0000000c09008224 */ /* 0x000fe200078e0200 */
[----:B------:R-:W-:Y:S01]  /*41b0*/  IADD3 R9, PT, PT, -R8, RZ, RZ ;  /* 0x000000ff08097210 */ /* 0x000fe20007ffe1ff */
[--C-:B------:R-:W-:Y:S02]  /*41c0*/  IMAD.MOV R12, RZ, RZ, -R2.reuse ;  /* 0x000000ffff0c7224 */ /* 0x100fe400078e0a02 */
[----:B------:R-:W-:Y:S02]  /*41d0*/  @!P0 IMAD R8, R13, R26, R2 ;  /* 0x0000001a0d088224 */ /* 0x000fe400078e0202 */
[----:B------:R-:W-:Y:S02]  /*41e0*/  @!P0 IMAD.MOV.U32 R2, RZ, RZ, R0 ;  /* 0x000000ffff028224 */ /* 0x000fe400078e0000 */
[----:B------:R-:W-:Y:S02]  /*41f0*/  IMAD R11, R3, R12, R11 ;  /* 0x0000000c030b7224 */ /* 0x000fe400078e020b */
[----:B------:R-:W-:Y:S02]  /*4200*/  IMAD R10, R6, R9, R10 ;  /* 0x00000009060a7224 */ /* 0x000fe400078e020a */
[----:B------:R-:W-:Y:S02]  /*4210*/  IMAD R11, R2, R3, R11 ;  /* 0x00000003020b7224 */ /* 0x000fe400078e020b */
[----:B------:R-:W-:Y:S02]  /*4220*/  IMAD R10, R8, R6, R10 ;  /* 0x00000006080a7224 */ /* 0x000fe400078e020a */
.L_x_73:
[----:B------:R-:W-:Y:S05]  /*4230*/  BRA.U UP1, `(.L_x_74) ;  /* 0x0000000101107547 */ /* 0x000fea000b800000 */
[----:B------:R-:W-:Y:S04]  /*4240*/  MOV R2, UR6 ;  /* 0x0000000600027c02 */ /* 0x000fe80008000f00 */
[----:B------:R-:W-:Y:S04]  /*4250*/  SHF.L.U32 R2, R2, 0x1f, RZ ;  /* 0x0000001f02027819 */ /* 0x000fe800000006ff */
[----:B------:R-:W2:Y:S02]  /*4260*/  SYNCS.PHASECHK.TRANS64.TRYWAIT P0, [UR7+0xc8], R2 ;  /* 0x0000c802ff0075a7 */ /* 0x000ea40008001107 */
[----:B--2---:R-:W-:Y:S05]  /*4270*/  @!P0 BRA `(.L_x_75) ;  /* 0x0000004000b88947 */ /* 0x004fea0003800000 */
.L_x_74:
[----:B------:R-:W-:Y:S02]  /*4280*/  R2UR UR35, R15 ;  /* 0x000000000f2372ca */ /* 0x000fe400000e0000 */
[----:B------:R-:W-:Y:S02]  /*4290*/  R2UR UR34, R14 ;  /* 0x000000000e2272ca */ /* 0x000fe400000e0000 */
[----:B------:R-:W-:Y:S02]  /*42a0*/  ISETP.NE.U32.AND P2, PT, RZ, UR4, PT ;  /* 0x00000004ff007c0c */ /* 0x000fe4000bf45070 */
[----:B------:R-:W-:Y:S02]  /*42b0*/  SHF.L.U32 R14, R30, 0x1f, RZ ;  /* 0x0000001f1e0e7819 */ /* 0x000fe400000006ff */
[----:B------:R-:W-:Y:S05]  /*42c0*/  ISETP.NE.AND.EX P2, PT, RZ, UR5, PT, P2 ;  /* 0x00000005ff007c0c */ /* 0x000fea000bf45320 */
[----:B------:R-:W-:Y:S02]  /*42d0*/  USHF.L.U32 UR35, UR35, 0x6, URZ ;  /* 0x0000000623237899 */ /* 0x000fe400080006ff */
[----:B------:R-:W-:Y:S01]  /*42e0*/  USHF.L.U32 UR34, UR34, 0x7, URZ ;  /* 0x0000000722227899 */ /* 0x000fe200080006ff */
[----:B------:R-:W-:Y:S11]  /*42f0*/  BRA.U !UP3, `(.L_x_76) ;  /* 0x000000010b347547 */ /* 0x000ff6000b800000 */
[----:B------:R-:W-:Y:S01]  /*4300*/  UPLOP3.LUT UP0, UPT, UPT, UPT, UP2, 0x80, 0x8 ;  /* 0x000000000008789c */ /* 0x000fe20003f0f020 */
[----:B--2---:R-:W-:Y:S02]  /*4310*/  HFMA2 R0, -RZ, RZ, 0, 5.9604644775390625e-08 ;  /* 0x00000001ff007431 */ /* 0x004fe400000001ff */
[----:B------:R-:W-:Y:S03]  /*4320*/  IMAD.MOV.U32 R64, RZ, RZ, 0x1 ;  /* 0x00000001ff407424 */ /* 0x000fe600078e00ff */
[----:B------:R-:W-:Y:S05]  /*4330*/  PLOP3.LUT P0, PT, PT, PT, UP0, 0x80, 0x8 ;  /* 0x000000000008781c */ /* 0x000fea0003f0f008 */
[----:B------:R-:W2:Y:S01]  /*4340*/  @UP0 LDCU.64 UR10, c[0x0][0x888] ;  /* 0x00011100ff0a07ac */ /* 0x000ea20008000a00 */
[----:B------:R-:W-:Y:S07]  /*4350*/  @UP0 UIMAD UR8, UR36, UR4, URZ ;  /* 0x00000004240802a4 */ /* 0x000fee000f8e02ff */
[----:B------:R-:W-:Y:S01]  /*4360*/  @!P0 PRMT R64, R0, 0x7610, R64 ;  /* 0x0000761000408816 */ /* 0x000fe20000000040 */
[----:B--2---:R-:W-:Y:S03]  /*4370*/  @UP0 UIMAD.WIDE UR10, UR8, 0x4, UR10 ;  /* 0x00000004080a08a5 */ /* 0x004fe6000f8e020a */
[----:B------:R-:W2:Y:S03]  /*4380*/  @!UP0 LDCU UR8, c[0x0][0x880] ;  /* 0x00011000ff0887ac */ /* 0x000ea60008000800 */
[----:B------:R-:W-:Y:S01]  /*4390*/  IMAD.U32 R8, RZ, RZ, UR10 ;  /* 0x0000000aff087e24 */ /* 0x000fe2000f8e00ff */
[----:B------:R-:W-:Y:S05]  /*43a0*/  MOV R9, UR11 ;  /* 0x0000000b00097c02 */ /* 0x000fea0008000f00 */
[----:B------:R3:W5:Y:S02]  /*43b0*/  @P0 LDG.E R35, desc[UR46][R8.64] ;  /* 0x0000002e08230981 */ /* 0x000764000c1e1900 */
[----:B--23--:R-:W-:Y:S07]  /*43c0*/  @!P0 IMAD.U32 R35, RZ, RZ, UR8 ;  /* 0x00000008ff238e24 */ /* 0x00cfee000f8e00ff */
.L_x_76:
[----:B-----5:R-:W-:Y:S01]  /*43d0*/  @!P2 FSETP.EQ.AND P0, PT, R35, RZ, PT ;  /* 0x000000ff2300a20b */ /* 0x020fe20003f02000 */
[----:B------:R-:W-:Y:S01]  /*43e0*/  @!UPT UIADD3 URZ, UPT, UPT, URZ, URZ, URZ ;  /* 0x000000fffffff290 */ /* 0x000fe2000fffe0ff */
[----:B------:R-:W-:Y:S11]  /*43f0*/  @!P2 BRA `(.L_x_77) ;  /* 0x000000000014a947 */ /* 0x000ff60003800000 */
[----:B------:R-:W-:Y:S02]  /*4400*/  LOP3.LUT P2, RZ, R64, 0xff, RZ, 0xc0, !PT ;  /* 0x000000ff40ff7812 */ /* 0x000fe4000784c0ff */
[----:B------:R-:W-:Y:S04]  /*4410*/  PLOP3.LUT P0, PT, PT, PT, UP0, 0x80, 0x8 ;  /* 0x000000000008781c */ /* 0x000fe80003f0f008 */
[----:B------:R-:W-:Y:S07]  /*4420*/  PLOP3.LUT P0, PT, P0, PT, PT, 0x8, 0x80 ;  /* 0x000000000080781c */ /* 0x000fee000070e170 */
[----:B------:R-:W-:Y:S11]  /*4430*/  @P2 FSETP.EQ.AND P0, PT, R35, RZ, PT ;  /* 0x000000ff2300220b */ /* 0x000ff60003f02000 */
[----:B------:R-:W-:Y:S02]  /*4440*/  @!UPT UIADD3 URZ, UPT, UPT, URZ, URZ, URZ ;  /* 0x000000fffffff290 */ /* 0x000fe4000fffe0ff */
.L_x_77:
[----:B------:R-:W3:Y:S01]  /*4450*/  SYNCS.PHASECHK.TRANS64.TRYWAIT P2, [UR7+0xa0], R14 ;  /* 0x0000a00eff0075a7 */ /* 0x000ee20008041107 */
[----:B------:R-:W-:Y:S04]  /*4460*/  ELECT P4, URZ, PT ;  /* 0x0000000000ff782f */ /* 0x000fe80003880000 */
[----:B------:R-:W-:Y:S11]  /*4470*/  PLOP3.LUT P4, PT, P0, P4, PT, 0xf2, 0x2f ;  /* 0x00000000002f781c */ /* 0x000ff60000789e72 */
[----:B------:R-:W-:Y:S02]  /*4480*/  @!UPT UIADD3 URZ, UPT, UPT, URZ, URZ, URZ ;  /* 0x000000fffffff290 */ /* 0x000fe4000fffe0ff */
[----:B-1----:R-:W-:Y:S05]  /*4490*/  @!P4 IADD3 R8, P0, PT, R32, 0x580, RZ ;  /* 0x000005802008c810 */ /* 0x002fea0007f1e0ff */
[----:B--2---:R-:W-:Y:S01]  /*44a0*/  @!P4 IMAD.X R2, RZ, RZ, R33, P0 ;  /* 0x000000ffff02c224 */ /* 0x004fe200000e0621 */
[----:B---3--:R-:W-:Y:S07]  /*44b0*/  @!P2 BRA `(.L_x_78) ;  /* 0x000000400040a947 */ /* 0x008fee0003800000 */
.L_x_173:
[----:B------:R-:W-:Y:S01]  /*44c0*/  @!P4 R2UR UR8, R2 ;  /* 0x000000000208c2ca */ /* 0x000fe200000e0000 */
[----:B------:R-:W-:Y:S01]  /*44d0*/  VOTEU.ALL UP1, P4 ;  /* 0x0000000000ff7886 */ /* 0x000fe20002020000 */
[----:B------:R-:W-:Y:S01]  /*44e0*/  @!P4 R2UR UR9, R8 ;  /* 0x000000000809c2ca */ /* 0x000fe200000e0000 */
[----:B-1----:R-:W-:Y:S01]  /*44f0*/  @!P4 IMAD.MOV.U32 R0, RZ, RZ, 0x2000 ;  /* 0x00002000ff00c424 */ /* 0x002fe200078e00ff */
[----:B------:R-:W-:Y:S01]  /*4500*/  UMOV UR10, 0x0 ;  /* 0x00000000000a7882 */ /* 0x000fe20000000000 */
[----:B------:R-:W-:Y:S01]  /*4510*/  UMOV UR11, 0x10000000 ;  /* 0x10000000000b7882 */ /* 0x000fe20000000000 */
[----:B------:R-:W-:Y:S01]  /*4520*/  @!UP1 UIADD3 UR32, UPT, UPT, UR7, 0x400, URZ ;  /* 0x0000040007209890 */ /* 0x000fe2000fffe0ff */
[----:B------:R-:W-:Y:S06]  /*4530*/  VOTEU.ALL UP1, P4 ;  /* 0x0000000000ff7886 */ /* 0x000fec0002020000 */
[----:B------:R-:W-:Y:S01]  /*4540*/  IMAD.U32 R9, RZ, RZ, UR8 ;  /* 0x00000008ff097e24 */ /* 0x000fe2000f8e00ff */
[----:B------:R-:W-:Y:S01]  /*4550*/  UPRMT UR8, UR37, 0x654, UR33 ;  /* 0x0000065425087896 */ /* 0x000fe20008000021 */
[----:B------:R-:W-:Y:S03]  /*4560*/  IMAD.U32 R8, RZ, RZ, UR9 ;  /* 0x00000009ff087e24 */ /* 0x000fe6000f8e00ff */
[----:B------:R-:W-:Y:S02]  /*4570*/  @!P4 R2UR UR15, R9 ;  /* 0x00000000090fc2ca */ /* 0x000fe400000e0000 */
[----:B------:R-:W-:Y:S02]  /*4580*/  @!P4 R2UR UR14, R8 ;  /* 0x00000000080ec2ca */ /* 0x000fe400000e0000 */
[----:B------:R-:W-:Y:S05]  /*4590*/  @!P4 IADD3 R8, P0, PT, R32, 0x580, RZ ;  /* 0x000005802008c810 */ /* 0x000fea0007f1e0ff */
[----:B------:R-:W-:Y:S06]  /*45a0*/  @!P4 IMAD.X R2, RZ, RZ, R33, P0 ;  /* 0x000000ffff02c224 */ /* 0x000fec00000e0621 */
[----:B------:R1:W-:Y:S01]  /*45b0*/  @!UP1 UTMALDG.3D [UR32], [UR14], desc[UR10] ;  /* 0x00000a200e0095b4 */ /* 0x0003e20008011000 */
[----:B------:R1:W-:Y:S01]  /*45c0*/  @!P4 SYNCS.ARRIVE.TRANS64.RED.A0TR RZ, [UR7+0x80], R0 ;  /* 0x00008000ffffc9a7 */ /* 0x0003e20008300407 */
[----:B------:R-:W-:Y:S01]  /*45d0*/  SYNCS.ARRIVE.TRANS64.RED.A1T0 RZ, [UR8], RZ ;  /* 0x000000ffffff79a7 */ /* 0x000fe20008100408 */
[----:B------:R-:W2:Y:S02]  /*45e0*/  SYNCS.PHASECHK.TRANS64.TRYWAIT P2, [UR7+0xa8], R14 ;  /* 0x0000a80eff0075a7 */ /* 0x000ea40008041107 */
[----:B-12---:R-:W-:Y:S05]  /*45f0*/  @!P2 BRA `(.L_x_79) ;  /* 0x000000400008a947 */ /* 0x006fea0003800000 */
.L_x_175:
[----:B------:R-:W-:Y:S01]  /*4600*/  @!P4 R2UR UR8, R2 ;  /* 0x000000000208c2ca */ /* 0x000fe200000e0000 */
[----:B------:R-:W-:Y:S01]  /*4610*/  VOTEU.ALL UP1, P4 ;  /* 0x0000000000ff7886 */ /* 0x000fe20002020000 */
[----:B------:R-:W-:Y:S01]  /*4620*/  @!P4 R2UR UR9, R8 ;  /* 0x000000000809c2ca */ /* 0x000fe200000e0000 */
[----:B-1----:R-:W-:Y:S01]  /*4630*/  @!P4 IMAD.MOV.U32 R0, RZ, RZ, 0x2000 ;  /* 0x00002000ff00c424 */ /* 0x002fe200078e00ff */
[----:B------:R-:W-:Y:S01]  /*4640*/  UMOV UR10, 0x0 ;  /* 0x00000000000a7882 */ /* 0x000fe20000000000 */
[----:B------:R-:W-:Y:S01]  /*4650*/  UMOV UR11, 0x10000000 ;  /* 0x10000000000b7882 */ /* 0x000fe20000000000 */
[----:B------:R-:W-:Y:S02]  /*4660*/  @!UP1 UIADD3 UR26, UPT, UPT, UR34, 0x20, URZ ;  /* 0x00000020221a9890 */ /* 0x000fe4000fffe0ff */
[----:B------:R-:W-:Y:S01]  /*4670*/  @!UP1 UIADD3 UR24, UPT, UPT, UR7, 0x2400, URZ ;  /* 0x0000240007189890 */ /* 0x000fe2000fffe0ff */
[----:B------:R-:W-:Y:S01]  /*4680*/  VOTEU.ALL UP1, P4 ;  /* 0x0000000000ff7886 */ /* 0x000fe20002020000 */
[----:B------:R-:W-:Y:S01]  /*4690*/  UMOV UR27, UR35 ;  /* 0x00000023001b7c82 */ /* 0x000fe20008000000 */
[----:B------:R-:W-:Y:S02]  /*46a0*/  UMOV UR28, UR36 ;  /* 0x00000024001c7c82 */ /* 0x000fe40008000000 */
        /* <DEDUP_REMOVED lines=12> */
.L_x_177:
[----:B------:R-:W2:Y:S01]  /*4770*/  LDC.64 R12, c[0x0][0xb18] ;  /* 0x0002c600ff0c7b82 */ /* 0x000ea20000000a00 */
[----:B------:R-:W-:Y:S01]  /*4780*/  @!P4 R2UR UR8, R2 ;  /* 0x000000000208c2ca */ /* 0x000fe200000e0000 */
[----:B------:R-:W-:Y:S01]  /*4790*/  VOTEU.ALL UP1, P4 ;  /* 0x0000000000ff7886 */ /* 0x000fe20002020000 */
[----:B------:R-:W-:Y:S01]  /*47a0*/  @!P4 R2UR UR9, R8 ;  /* 0x000000000809c2ca */ /* 0x000fe200000e0000 */
[----:B-1----:R-:W-:Y:S01]  /*47b0*/  @!P4 IMAD.MOV.U32 R0, RZ, RZ, 0x2000 ;  /* 0x00002000ff00c424 */ /* 0x002fe200078e00ff */
[----:B------:R-:W-:Y:S03]  /*47c0*/  UMOV UR10, 0x0 ;  /* 0x00000000000a7882 */ /* 0x000fe60000000000 */
[----:B------:R-:W1:Y:S01]  /*47d0*/  @!P1 LDC R2, c[0x0][0xb0c] ;  /* 0x0002c300ff029b82 */ /* 0x000e620000000800 */
[----:B------:R-:W-:Y:S01]  /*47e0*/  @!UP1 UIADD3 UR18, UPT, UPT, UR34, 0x40, URZ ;  /* 0x0000004022129890 */ /* 0x000fe2000fffe0ff */
[----:B------:R-:W-:Y:S01]  /*47f0*/  @P3 SHF.R.U32.HI R27, RZ, 0x10, R21 ;  /* 0x00000010ff1b3819 */ /* 0x000fe20000011615 */
[----:B------:R-:W-:Y:S01]  /*4800*/  @!UP1 UIADD3 UR16, UPT, UPT, UR7, 0x4400, URZ ;  /* 0x0000440007109890 */ /* 0x000fe2000fffe0ff */
[----:B------:R-:W-:Y:S01]  /*4810*/  VIADD R29, R29, 0x1 ;  /* 0x000000011d1d7836 */ /* 0x000fe20000000000 */
[----:B------:R-:W-:Y:S01]  /*4820*/  VOTEU.ALL UP1, P4 ;  /* 0x0000000000ff7886 */ /* 0x000fe20002020000 */
[----:B------:R-:W-:Y:S01]  /*4830*/  UMOV UR11, 0x10000000 ;  /* 0x10000000000b7882 */ /* 0x000fe20000000000 */
[----:B------:R-:W-:Y:S01]  /*4840*/  UMOV UR19, UR35 ;  /* 0x0000002300137c82 */ /* 0x000fe20008000000 */
[----:B------:R-:W-:Y:S01]  /*4850*/  IMAD.U32 R9, RZ, RZ, UR8 ;  /* 0x00000008ff097e24 */ /* 0x000fe2000f8e00ff */
[----:B------:R-:W-:Y:S01]  /*4860*/  UMOV UR20, UR36 ;  /* 0x0000002400147c82 */ /* 0x000fe20008000000 */
[----:B------:R-:W-:Y:S01]  /*4870*/  IMAD.U32 R8, RZ, RZ, UR9 ;  /* 0x00000009ff087e24 */ /* 0x000fe2000f8e00ff */
[----:B------:R-:W-:Y:S02]  /*4880*/  UPRMT UR8, UR37, 0x654, UR17 ;  /* 0x0000065425087896 */ /* 0x000fe40008000011 */
[----:B------:R-:W-:Y:S02]  /*4890*/  @!P4 R2UR UR15, R9 ;  /* 0x00000000090fc2ca */ /* 0x000fe400000e0000 */
[----:B------:R-:W-:Y:S02]  /*48a0*/  @!P4 R2UR UR14, R8 ;  /* 0x00000000080ec2ca */ /* 0x000fe400000e0000 */
[----:B------:R-:W3:Y:S11]  /*48b0*/  LDC.64 R8, c[0x0][0xb10] ;  /* 0x0002c400ff087b82 */ /* 0x000ef60000000a00 */
[----:B------:R1:W-:Y:S01]  /*48c0*/  @!UP1 UTMALDG.3D [UR16], [UR14], desc[UR10] ;  /* 0x00000a100e0095b4 */ /* 0x0003e20008011000 */
[----:B------:R5:W-:Y:S01]  /*48d0*/  @!P4 SYNCS.ARRIVE.TRANS64.RED.A0TR RZ, [UR7+0x90], R0 ;  /* 0x00009000ffffc9a7 */ /* 0x000be20008300407 */
[C---:B---3--:R-:W-:Y:S01]  /*48e0*/  @!P1 IMAD.HI.U32 R8, R11.reuse, R8, RZ ;  /* 0x000000080b089227 */ /* 0x048fe200078e00ff */
[----:B--2---:R-:W-:Y:S02]  /*48f0*/  @!P1 ISETP.NE.AND P0, PT, R12, 0x1, PT ;  /* 0x000000010c00980c */ /* 0x004fe40003f05270 */
[----:B-1----:R-:W-:Y:S01]  /*4900*/  @!P1 ISETP.NE.AND P2, PT, R2, 0x1, PT ;  /* 0x000000010200980c */ /* 0x002fe20003f45270 */
[----:B------:R-:W-:Y:S01]  /*4910*/  SYNCS.ARRIVE.TRANS64.RED.A1T0 RZ, [UR8], RZ ;  /* 0x000000ffffff79a7 */ /* 0x000fe20008100408 */
[C---:B------:R-:W-:Y:S01]  /*4920*/  @!P1 IMAD.HI.U32 R13, R10.reuse, R13, RZ ;  /* 0x0000000d0a0d9227 */ /* 0x040fe200078e00ff */
[----:B------:R-:W-:Y:S04]  /*4930*/  @!P1 SHF.R.U32.HI R8, RZ, R9, R8 ;  /* 0x00000009ff089219 */ /* 0x000fe80000011608 */
[----:B------:R-:W-:Y:S01]  /*4940*/  @!P1 SEL R8, R11, R8, !P2 ;  /* 0x000000080b089207 */ /* 0x000fe20005000000 */
[----:B------:R-:W1:Y:S01]  /*4950*/  SYNCS.PHASECHK.TRANS64.TRYWAIT P5, [UR7+0xb8], R14 ;  /* 0x0000b80eff0075a7 */ /* 0x000e6200080a1107 */
[----:B-----5:R-:W2:Y:S02]  /*4960*/  @!P1 LDC R0, c[0x0][0xb20] ;  /* 0x0002c800ff009b82 */ /* 0x020ea40000000800 */
[----:B--2---:R-:W-:Y:S04]  /*4970*/  @!P1 SHF.R.U32.HI R0, RZ, R0, R13 ;  /* 0x00000000ff009219 */ /* 0x004fe8000001160d */
[----:B------:R-:W-:Y:S05]  /*4980*/  @!P1 SEL R9, R10, R0, !P0 ;  /* 0x000000000a099207 */ /* 0x000fea0004000000 */
[----:B------:R-:W-:Y:S02]  /*4990*/  @!P1 IMAD.IADD R0, R9, 0x1, -R8 ;  /* 0x0000000109009824 */ /* 0x000fe400078e0a08 */
[----:B------:R-:W-:Y:S02]  /*49a0*/  @!P1 IMAD.IADD R8, R8, 0x1, -R9 ;  /* 0x0000000108089824 */ /* 0x000fe400078e0a09 */
[----:B------:R-:W-:Y:S02]  /*49b0*/  @!P1 IMAD R11, R0, R2, R11 ;  /* 0x00000002000b9224 */ /* 0x000fe400078e020b */
[----:B------:R-:W-:Y:S01]  /*49c0*/  @!P1 IMAD R10, R8, R12, R10 ;  /* 0x0000000c080a9224 */ /* 0x000fe200078e020a */
[----:B-1----:R-:W-:Y:S06]  /*49d0*/  @!P5 BRA `(.L_x_81) ;  /* 0x0000003c0040d947 */ /* 0x002fec0003800000 */
.L_x_179:
[----:B------:R-:W-:Y:S01]  /*49e0*/  @!P4 IADD3 R2, P0, PT, R32, 0x580, RZ ;  /* 0x000005802002c810 */ /* 0x000fe20007f1e0ff */
[----:B------:R-:W-:Y:S01]  /*49f0*/  VOTEU.ALL UP1, P4 ;  /* 0x0000000000ff7886 */ /* 0x000fe20002020000 */
[----:B------:R-:W-:Y:S01]  /*4a00*/  UMOV UR18, 0x0 ;  /* 0x0000000000127882 */ /* 0x000fe20000000000 */
[----:B------:R-:W-:Y:S01]  /*4a10*/  UMOV UR19, 0x10000000 ;  /* 0x1000000000137882 */ /* 0x000fe20000000000 */
[----:B------:R-:W-:Y:S01]  /*4a20*/  @!P4 R2UR UR9, R2 ;  /* 0x000000000209c2ca */ /* 0x000fe200000e0000 */
[----:B-1----:R-:W-:Y:S01]  /*4a30*/  @!P4 IMAD.X R0, RZ, RZ, R33, P0 ;  /* 0x000000ffff00c224 */ /* 0x002fe200000e0621 */
[----:B------:R-:W-:Y:S01]  /*4a40*/  @!UP1 UIADD3 UR10, UPT, UPT, UR34, 0x60, URZ ;  /* 0x00000060220a9890 */ /* 0x000fe2000fffe0ff */
[----:B------:R-:W-:Y:S01]  /*4a50*/  ISETP.NE.AND P0, PT, R29, 0x2, PT ;  /* 0x000000021d00780c */ /* 0x000fe20003f05270 */
[----:B------:R-:W-:Y:S01]  /*4a60*/  UMOV UR11, UR35 ;  /* 0x00000023000b7c82 */ /* 0x000fe20008000000 */
[----:B------:R-:W-:Y:S01]  /*4a70*/  UMOV UR12, UR36 ;  /* 0x00000024000c7c82 */ /* 0x000fe20008000000 */
[----:B------:R-:W-:Y:S01]  /*4a80*/  @!P4 R2UR UR8, R0 ;  /* 0x000000000008c2ca */ /* 0x000fe200000e0000 */
[----:B------:R-:W-:Y:S01]  /*4a90*/  IMAD.IADD R14, R10, 0x1, R62 ;  /* 0x000000010a0e7824 */ /* 0x000fe200078e023e */
[----:B------:R-:W-:Y:S01]  /*4aa0*/  @P3 R2UR UR36, R27 ;  /* 0x000000001b2432ca */ /* 0x000fe200000e0000 */
[----:B------:R-:W-:Y:S01]  /*4ab0*/  IMAD.IADD R15, R11, 0x1, R63 ;  /* 0x000000010b0f7824 */ /* 0x000fe200078e023f */
[----:B------:R-:W-:Y:S02]  /*4ac0*/  SEL R0, RZ, 0x1, P0 ;  /* 0x00000001ff007807 */ /* 0x000fe40000000000 */
[----:B------:R-:W-:Y:S01]  /*4ad0*/  LOP3.LUT R30, R30, 0x1, RZ, 0x3c, !PT ;  /* 0x000000011e1e7812 */ /* 0x000fe200078e3cff */
[----:B------:R-:W-:Y:S01]  /*4ae0*/  IMAD.U32 R8, RZ, RZ, UR9 ;  /* 0x00000009ff087e24 */ /* 0x000fe2000f8e00ff */
[----:B------:R-:W-:Y:S01]  /*4af0*/  @!UP1 UIADD3 UR9, UPT, UPT, UR7, 0x98, URZ ;  /* 0x0000009807099890 */ /* 0x000fe2000fffe0ff */
[----:B------:R-:W-:Y:S02]  /*4b00*/  LOP3.LUT R28, R28, R0, RZ, 0x3c, !PT ;  /* 0x000000001c1c7212 */ /* 0x000fe400078e3cff */
[----:B------:R-:W-:Y:S02]  /*4b10*/  SEL R29, R29, RZ, P0 ;  /* 0x000000ff1d1d7207 */ /* 0x000fe40000000000 */
[----:B------:R-:W-:Y:S01]  /*4b20*/  IMAD.U32 R9, RZ, RZ, UR8 ;  /* 0x00000008ff097e24 */ /* 0x000fe2000f8e00ff */
[----:B------:R-:W-:Y:S01]  /*4b30*/  @!P4 R2UR UR14, R8 ;  /* 0x00000000080ec2ca */ /* 0x000fe200000e0000 */
[----:B------:R-:W-:Y:S01]  /*4b40*/  @!UP1 UIADD3 UR8, UPT, UPT, UR7, 0x6400, URZ ;  /* 0x0000640007089890 */ /* 0x000fe2000fffe0ff */
[----:B------:R-:W-:Y:S02]  /*4b50*/  VOTEU.ALL UP1, P4 ;  /* 0x0000000000ff7886 */ /* 0x000fe40002020000 */
[----:B------:R-:W-:Y:S11]  /*4b60*/  @!P4 R2UR UR15, R9 ;  /* 0x00000000090fc2ca */ /* 0x000ff600000e0000 */
[----:B------:R-:W-:Y:S02]  /*4b70*/  @!UPT UIADD3 URZ, UPT, UPT, URZ, URZ, URZ ;  /* 0x000000fffffff290 */ /* 0x000fe4000fffe0ff */
[----:B------:R2:W-:Y:S01]  /*4b80*/  @!UP1 UTMALDG.3D [UR8], [UR14], desc[UR18] ;  /* 0x000012080e0095b4 */ /* 0x0005e20008011000 */
[----:B------:R2:W-:Y:S01]  /*4b90*/  @!P4 SYNCS.ARRIVE.TRANS64.RED.A0TR RZ, [UR7+0x98], R25 ;  /* 0x00009819ffffc9a7 */ /* 0x0005e20008300407 */
[----:B------:R-:W-:Y:S01]  /*4ba0*/  UPLOP3.LUT UP1, UPT, UPT, UPT, UPT, 0x80, 0x8 ;  /* 0x000000000008789c */ /* 0x000fe20003f2f070 */
[----:B------:R-:W-:Y:S01]  /*4bb0*/  SYNCS.ARRIVE.TRANS64.RED.A1T0 RZ, [UR13], RZ ;  /* 0x000000ffffff79a7 */ /* 0x000fe2000810040d */
[----:B------:R-:W-:Y:S09]  /*4bc0*/  @P3 BRA `(.L_x_82) ;  /* 0xfffffff000a03947 */ /* 0x000ff2000383ffff */
[----:B------:R-:W-:-:S04]  /*4bd0*/  SHF.L.U32 R2, R30, 0x1f, RZ ;  /* 0x0000001f1e027819 */ /* 0x000fc800000006ff */
[----:B------:R-:W1:Y:S02]  /*4be0*/  SYNCS.PHASECHK.TRANS64.TRYWAIT P0, [UR7+0xa0], R2 ;  /* 0x0000a002ff0075a7 */ /* 0x000e640008001107 */
[----:B-1----:R-:W-:Y:S05]  /*4bf0*/  @!P0 BRA `(.L_x_83) ;  /* 0x0000003800d08947 */ /* 0x002fea0003800000 */
.L_x_181:
[----:B------:R-:W3:Y:S02]  /*4c00*/  SYNCS.PHASECHK.TRANS64.TRYWAIT P0, [UR7+0xa8], R2 ;  /* 0x0000a802ff0075a7 */ /* 0x000ee40008001107 */
[----:B---3--:R-:W-:Y:S05]  /*4c10*/  @!P0 BRA `(.L_x_84) ;  /* 0x0000003800e08947 */ /* 0x008fea0003800000 */
.L_x_183:
[----:B------:R-:W3:Y:S02]  /*4c20*/  SYNCS.PHASECHK.TRANS64.TRYWAIT P0, [UR7+0xb0], R2 ;  /* 0x0000b002ff0075a7 */ /* 0x000ee40008001107 */
[----:B---3--:R-:W-:Y:S05]  /*4c30*/  @!P0 BRA `(.L_x_85) ;  /* 0x0000003800f08947 */ /* 0x008fea0003800000 */
.L_x_185:
[----:B-1----:R-:W-:-:S07]  /*4c40*/  MOV R0, UR7 ;  /* 0x0000000700007c02 */ /* 0x002fce0008000f00 */
.L_x_86:
[----:B-1----:R-:W-:-:S04]  /*4c50*/  SHF.L.U32 R2, R30, 0x1f, RZ ;  /* 0x0000001f1e027819 */ /* 0x002fc800000006ff */
[----:B------:R1:W3:Y:S03]  /*4c60*/  SYNCS.PHASECHK.TRANS64.TRYWAIT P0, [R0+URZ+0xb8], R2 ;  /* 0x0000b802000075a7 */ /* 0x0002e600080011ff */
[----:B---3--:R-:W-:Y:S05]  /*4c70*/  @!P0 NANOSLEEP.SYNCS 0x989680 ;  /* 0x009896800000895d */ /* 0x008fea0003900000 */
[----:B------:R-:W3:Y:S02]  /*4c80*/  @!P0 SYNCS.PHASECHK.TRANS64 P0, [R0+URZ+0xb8], R2 ;  /* 0x0000b802000085a7 */ /* 0x000ee400080010ff */
[----:B--23--:R-:W-:Y:S05]  /*4c90*/  @P0 EXIT ;  /* 0x000000000000094d */ /* 0x00cfea0003800000 */
[----:B------:R-:W-:Y:S05]  /*4ca0*/  BRA `(.L_x_86) ;  /* 0xfffffffc00e87947 */ /* 0x000fea000383ffff */
.L_x_71:
[----:B------:R-:W-:-:S06]  /*4cb0*/  UISETP.GE.AND UP1, UPT, UR8, 0x4, UPT ;  /* 0x000000040800788c */ /* 0x000fcc000bf26270 */
[----:B------:R-:W-:-:S13]  /*4cc0*/  PLOP3.LUT P0, PT, PT, PT, UP1, 0x80, 0x8 ;  /* 0x000000000008781c */ /* 0x000fda0003f0f018 */
[----:B------:R-:W-:Y:S05]  /*4cd0*/  @!P0 EXIT ;  /* 0x000000000000894d */ /* 0x000fea0003800000 */
[----:B------:R-:W-:Y:S01]  /*4ce0*/  BAR.SYNC.DEFER_BLOCKING 0x6, 0xa0 ;  /* 0x0182800000007b1d */ /* 0x000fe20000010000 */
[C---:B------:R-:W-:Y:S01]  /*4cf0*/  IMAD.SHL.U32 R4, R77.reuse, 0x20, RZ ;  /* 0x000000204d047824 */ /* 0x040fe200078e00ff */
[C---:B------:R-:W-:Y:S01]  /*4d00*/  R2P PR, R77.reuse, 0x6 ;  /* 0x000000064d007804 */ /* 0x040fe20000000000 */
[C---:B------:R-:W-:Y:S01]  /*4d10*/  IMAD.SHL.U32 R68, R77.reuse, 0x4, RZ ;  /* 0x000000044d447824 */ /* 0x040fe200078e00ff */
[----:B------:R-:W-:Y:S01]  /*4d20*/  CS2R R72, SRZ ;  /* 0x0000000000487805 */ /* 0x000fe2000001ff00 */
[C---:B------:R-:W-:Y:S01]  /*4d30*/  IMAD.U32 R32, R77.reuse, 0x10000, RZ ;  /* 0x000100004d207824 */ /* 0x040fe200078e00ff */
[----:B------:R-:W-:Y:S02]  /*4d40*/  UMOV UR48, 0x400 ;  /* 0x0000040000307882 */ /* 0x000fe40000000000 */
[----:B------:R-:W1:Y:S01]  /*4d50*/  LDC R67, c[0x0][0x370] ;  /* 0x0000dc00ff437b82 */ /* 0x000e620000000800 */
[----:B------:R-:W-:Y:S01]  /*4d60*/  ULEA UR48, UR37, UR48, 0x18 ;  /* 0x0000003025307291 */ /* 0x000fe2000f8ec0ff */
[C---:B------:R-:W-:Y:S01]  /*4d70*/  LOP3.LUT R3, R4.reuse, 0xe0, RZ, 0xc0, !PT ;  /* 0x000000e004037812 */ /* 0x040fe200078ec0ff */
[----:B------:R-:W-:Y:S01]  /*4d80*/  IMAD.SHL.U32 R2, R77, 0x10, RZ ;  /* 0x000000104d027824 */ /* 0x000fe200078e00ff */
[----:B------:R-:W-:Y:S01]  /*4d90*/  LOP3.LUT R4, R4, 0x100, RZ, 0xc0, !PT ;  /* 0x0000010004047812 */ /* 0x000fe200078ec0ff */
[----:B------:R-:W-:Y:S01]  /*4da0*/  UIADD3 UR4, UPT, UPT, UR48, 0x400, URZ ;  /* 0x0000040030047890 */ /* 0x000fe2000fffe0ff */
[----:B------:R-:W-:Y:S01]  /*4db0*/  LOP3.LUT R68, R3, 0x1c, R68, 0xf8, !PT ;  /* 0x0000001c03447812 */ /* 0x000fe200078ef844 */
[----:B------:R-:W-:Y:S01]  /*4dc0*/  IMAD.MOV.U32 R76, RZ, RZ, 0x10 ;  /* 0x00000010ff4c7424 */ /* 0x000fe200078e00ff */
[----:B------:R-:W2:Y:S01]  /*4dd0*/  LDC R28, c[0x0][0xb0c] ;  /* 0x0002c300ff1c7b82 */ /* 0x000ea20000000800 */
[----:B------:R-:W-:Y:S01]  /*4de0*/  SHF.R.U32.HI R3, RZ, 0x2, R77 ;  /* 0x00000002ff037819 */ /* 0x000fe2000001164d */
[----:B------:R-:W-:Y:S01]  /*4df0*/  IMAD.MOV.U32 R75, RZ, RZ, 0x20 ;  /* 0x00000020ff4b7424 */ /* 0x000fe200078e00ff */
[----:B------:R-:W-:Y:S01]  /*4e00*/  LOP3.LUT R32, R32, 0x600000, RZ, 0xc0, !PT ;  /* 0x0060000020207812 */ /* 0x000fe200078ec0ff */
[----:B------:R-:W-:Y:S01]  /*4e10*/  IMAD.MOV.U32 R74, RZ, RZ, 0x1 ;  /* 0x00000001ff4a7424 */ /* 0x000fe200078e00ff */
[----:B------:R-:W-:Y:S01]  /*4e20*/  LOP3.LUT R2, R4, 0x600, R2, 0xf8, !PT ;  /* 0x0000060004027812 */ /* 0x000fe200078ef802 */
[----:B------:R-:W-:Y:S01]  /*4e30*/  IMAD.MOV.U32 R31, RZ, RZ, RZ ;  /* 0x000000ffff1f7224 */ /* 0x000fe200078e00ff */
[----:B------:R-:W-:Y:S01]  /*4e40*/  LOP3.LUT R68, R68, 0x4, R3, 0x78, !PT ;  /* 0x0000000444447812 */ /* 0x000fe200078e7803 */
[----:B------:R-:W4:Y:S01]  /*4e50*/  LDC R65, c[0x0][0xb20] ;  /* 0x0002c800ff417b82 */ /* 0x000f220000000800 */
[----:B------:R-:W3:Y:S01]  /*4e60*/  LDS R0, [UR48+0x180] ;  /* 0x00018030ff007984 */ /* 0x000ee20008000800 */
[----:B------:R-:W-:Y:S01]  /*4e70*/  LOP3.LUT R77, R77, 0x60, RZ, 0xc0, !PT ;  /* 0x000000604d4d7812 */ /* 0x000fe200078ec0ff */
[----:B------:R-:W-:Y:S01]  /*4e80*/  IMAD.MOV.U32 R80, RZ, RZ, RZ ;  /* 0x000000ffff507224 */ /* 0x000fe200078e00ff */
[----:B------:R-:W-:Y:S01]  /*4e90*/  LOP3.LUT R68, R2, R68, RZ, 0xfc, !PT ;  /* 0x0000004402447212 */ /* 0x000fe200078efcff */
[----:B------:R-:W-:Y:S01]  /*4ea0*/  IMAD.U32 R70, RZ, RZ, UR4 ;  /* 0x00000004ff467e24 */ /* 0x000fe2000f8e00ff */
[----:B------:R-:W-:Y:S01]  /*4eb0*/  SEL R76, R76, 0xfffffff0, !P2 ;  /* 0xfffffff04c4c7807 */ /* 0x000fe20005000000 */
[----:B------:R-:W1:Y:S01]  /*4ec0*/  LDCU.64 UR52, c[0x0][0x348] ;  /* 0x00006900ff3477ac */ /* 0x000e620008000a00 */
[----:B------:R-:W1:Y:S01]  /*4ed0*/  LDC R27, c[0x0][0xb30] ;  /* 0x0002cc00ff1b7b82 */ /* 0x000e620000000800 */
[----:B------:R-:W-:Y:S01]  /*4ee0*/  SEL R75, R75, 0xffffffe0, !P1 ;  /* 0xffffffe04b4b7807 */ /* 0x000fe20004800000 */
[----:B------:R-:W1:Y:S01]  /*4ef0*/  LDCU.64 UR38, c[0x0][0x888] ;  /* 0x00011100ff2677ac */ /* 0x000e620008000a00 */
[----:B------:R-:W1:Y:S05]  /*4f00*/  LDCU.64 UR44, c[0x0][0x890] ;  /* 0x00011200ff2c77ac */ /* 0x000e6a0008000a00 */
[----:B------:R-:W1:Y:S01]  /*4f10*/  LDC.64 R60, c[0x0][0xb10] ;  /* 0x0002c400ff3c7b82 */ /* 0x000e620000000a00 */
[----:B------:R-:W-:Y:S01]  /*4f20*/  UMOV UR49, URZ ;  /* 0x000000ff00317c82 */ /* 0x000fe20008000000 */
[----:B------:R-:W-:-:S06]  /*4f30*/  UMOV UR51, URZ ;  /* 0x000000ff00337c82 */ /* 0x000fcc0008000000 */
[----:B------:R-:W1:Y:S08]  /*4f40*/  LDC.64 R24, c[0x0][0xb18] ;  /* 0x0002c600ff187b82 */ /* 0x000e700000000a00 */
[----:B------:R-:W1:Y:S08]  /*4f50*/  LDC.64 R22, c[0x0][0xb28] ;  /* 0x0002ca00ff167b82 */ /* 0x000e700000000a00 */
[----:B------:R-:W1:Y:S01]  /*4f60*/  LDC.64 R58, c[0x0][0x8b0] ;  /* 0x00022c00ff3a7b82 */ /* 0x000e620000000a00 */
[----:B---3--:R-:W-:-:S07]  /*4f70*/  IMAD.IADD R32, R0, 0x1, R32 ;  /* 0x0000000100207824 */ /* 0x008fce00078e0220 */
[----:B------:R-:W3:Y:S08]  /*4f80*/  LDC.64 R56, c[0x0][0x8a8] ;  /* 0x00022a00ff387b82 */ /* 0x000ef00000000a00 */
[----:B--2-4-:R-:W1:Y:S02]  /*4f90*/  LDC R66, c[0x0][0x374] ;  /* 0x0000dd00ff427b82 */ /* 0x014e640000000800 */
.L_x_130:
[----:B------:R-:W-:Y:S02]  /*4fa0*/  LEA R0, R80, UR48, 0x3 ;  /* 0x0000003050007c11 */ /* 0x000fe4000f8e18ff */
[----:B------:R-:W-:Y:S02]  /*4fb0*/  SHF.L.U32 R2, R72, 0x1f, RZ ;  /* 0x0000001f48027819 */ /* 0x000fe400000006ff */
[----:B------:R-:W-:Y:S02]  /*4fc0*/  LEA R16, R80, UR48, 0x4 ;  /* 0x0000003050107c11 */ /* 0x000fe4000f8e20ff */
[----:B------:R-:W2:Y:S02]  /*4fd0*/  SYNCS.PHASECHK.TRANS64.TRYWAIT P0, [R0+URZ+0xd0], R2 ;  /* 0x0000d002000075a7 */ /* 0x000ea400080011ff */
[----:B--2---:R-:W-:Y:S05]  /*4fe0*/  @!P0 BRA `(.L_x_87) ;  /* 0x00000038001c8947 */ /* 0x004fea0003800000 */
.L_x_186:
[----:B------:R-:W4:Y:S01]  /*4ff0*/  LDC.64 R10, c[0x0][0xb10] ;  /* 0x0002c400ff0a7b82 */ /* 0x000f220000000a00 */
[----:B------:R-:W3:Y:S01]  /*5000*/  LDS.128 R16, [R16+0x160] ;  /* 0x0001600010107984 */ /* 0x000ee20000000c00 */
[----:B-1----:R-:W-:Y:S01]  /*5010*/  ISETP.NE.AND P1, PT, R27, 0x1, PT ;  /* 0x000000011b00780c */ /* 0x002fe20003f25270 */
[----:B--2---:R-:W-:Y:S01]  /*5020*/  VIADD R0, R0, 0xe0 ;  /* 0x000000e000007836 */ /* 0x004fe20000000000 */
[----:B------:R-:W-:Y:S04]  /*5030*/  ISETP.GE.AND P0, PT, R26, 0x1, PT ;  /* 0x000000011a00780c */ /* 0x000fe80003f06270 */
[----:B------:R-:W1:Y:S01]  /*5040*/  LDC.64 R8, c[0x0][0xb18] ;  /* 0x0002c600ff087b82 */ /* 0x000e620000000a00 */
[----:B------:R-:W-:Y:S01]  /*5050*/  PRMT R0, RZ, 0x654, R0 ;  /* 0x00000654ff007816 */ /* 0x000fe20000000000 */
[----:B------:R-:W-:Y:S01]  /*5060*/  @!PT LDS RZ, [RZ] ;  /* 0x00000000fffff984 */ /* 0x000fe20000000800 */
[----:B------:R-:W-:Y:S01]  /*5070*/  @!PT LDS RZ, [RZ] ;  /* 0x00000000fffff984 */ /* 0x000fe20000000800 */
[----:B------:R-:W-:Y:S01]  /*5080*/  @!PT LDS RZ, [RZ] ;  /* 0x00000000fffff984 */ /* 0x000fe20000000800 */
[----:B------:R-:W-:Y:S01]  /*5090*/  @!PT LDS RZ, [RZ] ;  /* 0x00000000fffff984 */ /* 0x000fe20000000800 */
[----:B------:R2:W-:Y:S06]  /*50a0*/  MEMBAR.ALL.CTA ;  /* 0x0000000000007992 */ /* 0x0005ec0000008000 */
[----:B--2---:R-:W2:Y:S01]  /*50b0*/  FENCE.VIEW.ASYNC.S ;  /* 0x00000000000073c6 */ /* 0x004ea20000000000 */
[----:B------:R-:W1:Y:S08]  /*50c0*/  @!P1 LDC R12, c[0x0][0xb20] ;  /* 0x0002c800ff0c9b82 */ /* 0x000e700000000800 */
[----:B------:R-:W1:Y:S01]  /*50d0*/  @!P1 LDC R7, c[0x0][0xb0c] ;  /* 0x0002c300ff079b82 */ /* 0x000e620000000800 */
[----:B--2---:R2:W-:Y:S01]  /*50e0*/  SYNCS.ARRIVE.TRANS64.RED.A1T0 RZ, [R0+URZ], RZ ;  /* 0x000000ff00ff79a7 */ /* 0x0045e200081004ff */
[----:B---3--:R-:W-:Y:S04]  /*50f0*/  LOP3.LUT P4, RZ, R18, 0x1, RZ, 0xc0, !PT ;  /* 0x0000000112ff7812 */ /* 0x008fe8000788c0ff */
[----:B------:R-:W-:Y:S09]  /*5100*/  P2R R78, PR, RZ, 0x10 ;  /* 0x00000010ff4e7803 */ /* 0x000ff20000000000 */
[----:B------:R-:W-:Y:S02]  /*5110*/  @P4 MOV R30, R16 ;  /* 0x00000010001e4202 */ /* 0x000fe40000000f00 */
[----:B------:R-:W-:Y:S01]  /*5120*/  @P4 LOP3.LUT R29, R17, 0xffff, RZ, 0xc0, !PT ;  /* 0x0000ffff111d4812 */ /* 0x000fe200078ec0ff */
[----:B--2-4-:R-:W-:Y:S06]  /*5130*/  @!P0 BRA `(.L_x_88) ;  /* 0x0000000000a48947 */ /* 0x014fec0003800000 */
[----:B------:R-:W-:Y:S01]  /*5140*/  IMAD.HI.U32 R0, R66, R25, RZ ;  /* 0x0000001942007227 */ /* 0x000fe200078e00ff */
[----:B------:R-:W-:Y:S02]  /*5150*/  ISETP.NE.AND P0, PT, R24, 0x1, PT ;  /* 0x000000011800780c */ /* 0x000fe40003f05270 */
[----:B------:R-:W-:Y:S01]  /*5160*/  ISETP.NE.AND P2, PT, R26, 0x1, PT ;  /* 0x000000011a00780c */ /* 0x000fe20003f45270 */
[----:B------:R-:W-:Y:S01]  /*5170*/  IMAD.HI.U32 R4, R67, R60, RZ ;  /* 0x0000003c43047227 */ /* 0x000fe200078e00ff */
[----:B------:R-:W-:Y:S02]  /*5180*/  SHF.R.U32.HI R0, RZ, R65, R0 ;  /* 0x00000041ff007219 */ /* 0x000fe40000011600 */
[----:B------:R-:W-:Y:S01]  /*5190*/  ISETP.NE.AND P3, PT, R28, 0x1, PT ;  /* 0x000000011c00780c */ /* 0x000fe20003f65270 */
[----:B------:R-:W-:Y:S01]  /*51a0*/  IMAD.HI.U32 R6, R29, R25, RZ ;  /* 0x000000191d067227 */ /* 0x000fe200078e00ff */
[-C--:B------:R-:W-:Y:S02]  /*51b0*/  SHF.R.U32.HI R4, RZ, R61.reuse, R4 ;  /* 0x0000003dff047219 */ /* 0x080fe40000011604 */
[----:B------:R-:W-:Y:S01]  /*51c0*/  SEL R0, R66, R0, !P0 ;  /* 0x0000000042007207 */ /* 0x000fe20004000000 */
[----:B------:R-:W-:Y:S01]  /*51d0*/  IMAD.HI.U32 R5, R30, R60, RZ ;  /* 0x0000003c1e057227 */ /* 0x000fe200078e00ff */
[----:B------:R-:W-:Y:S03]  /*51e0*/  SEL R4, R67, R4, !P3 ;  /* 0x0000000443047207 */ /* 0x000fe60005800000 */
[-C--:B------:R-:W-:Y:S01]  /*51f0*/  IMAD.HI.U32 R3, R0, R22.reuse, RZ ;  /* 0x0000001600037227 */ /* 0x080fe200078e00ff */
[----:B------:R-:W-:Y:S03]  /*5200*/  SHF.R.U32.HI R5, RZ, R61, R5 ;  /* 0x0000003dff057219 */ /* 0x000fe60000011605 */
[----:B------:R-:W-:Y:S01]  /*5210*/  IMAD.HI.U32 R2, R4, R22, RZ ;  /* 0x0000001604027227 */ /* 0x000fe200078e00ff */
[----:B------:R-:W-:Y:S02]  /*5220*/  @P2 SHF.R.U32.HI R0, RZ, R23, R3 ;  /* 0x00000017ff002219 */ /* 0x000fe40000011603 */
[----:B------:R-:W-:Y:S02]  /*5230*/  SHF.R.U32.HI R3, RZ, R65, R6 ;  /* 0x00000041ff037219 */ /* 0x000fe40000011606 */
[----:B------:R-:W-:Y:S01]  /*5240*/  @P2 SHF.R.U32.HI R4, RZ, R23, R2 ;  /* 0x00000017ff042219 */ /* 0x000fe20000011602 */
[----:B------:R-:W-:Y:S01]  /*5250*/  IMAD R0, R26, R0, RZ ;  /* 0x000000001a007224 */ /* 0x000fe200078e02ff */
[----:B------:R-:W-:Y:S02]  /*5260*/  SEL R3, R29, R3, !P0 ;  /* 0x000000031d037207 */ /* 0x000fe40004000000 */
[----:B------:R-:W-:Y:S01]  /*5270*/  SEL R2, R30, R5, !P3 ;  /* 0x000000051e027207 */ /* 0x000fe20005800000 */
[----:B------:R-:W-:Y:S01]  /*5280*/  IMAD R5, R26, R4, RZ ;  /* 0x000000041a057224 */ /* 0x000fe200078e02ff */
[C---:B------:R-:W-:Y:S01]  /*5290*/  ISETP.GE.AND P0, PT, R3.reuse, R0, PT ;  /* 0x000000000300720c */ /* 0x040fe20003f06270 */
[C---:B------:R-:W-:Y:S03]  /*52a0*/  IMAD.HI.U32 R0, R3.reuse, R22, RZ ;  /* 0x0000001603007227 */ /* 0x040fe600078e00ff */
[C---:B------:R-:W-:Y:S02]  /*52b0*/  ISETP.GE.OR P0, PT, R2.reuse, R5, P0 ;  /* 0x000000050200720c */ /* 0x040fe40000706670 */
[----:B------:R-:W-:Y:S04]  /*52c0*/  SHF.R.U32.HI R0, RZ, R23, R0 ;  /* 0x00000017ff007219 */ /* 0x000fe80000011600 */
[C---:B------:R-:W-:Y:S05]  /*52d0*/  SEL R6, R3.reuse, R0, !P2 ;  /* 0x0000000003067207 */ /* 0x040fea0005000000 */
        /* <DEDUP_REMOVED lines=14> */
[----:B------:R-:W-:Y:S07]  /*53c0*/  IMAD R29, R3, R24, R29 ;  /* 0x00000018031d7224 */ /* 0x000fee00078e021d */
.L_x_88:
[----:B-1----:R-:W-:Y:S01]  /*53d0*/  @!P1 ISETP.NE.AND P0, PT, R8, 0x1, PT ;  /* 0x000000010800980c */ /* 0x002fe20003f05270 */
[----:B------:R-:W-:Y:S01]  /*53e0*/  @!P1 IMAD.HI.U32 R2, R29, R9, RZ ;  /* 0x000000091d029227 */ /* 0x000fe200078e00ff */
[----:B------:R-:W-:Y:S01]  /*53f0*/  R2UR UR42, R15 ;  /* 0x000000000f2a72ca */ /* 0x000fe200000e0000 */
[----:B------:R-:W-:Y:S01]  /*5400*/  BSSY.RECONVERGENT B6, `(.L_x_89) ;  /* 0x0000031000067945 */ /* 0x000fe20003800200 */
[----:B------:R-:W-:Y:S01]  /*5410*/  R2UR UR41, R14 ;  /* 0x000000000e2972ca */ /* 0x000fe200000e0000 */
[----:B------:R-:W-:Y:S01]  /*5420*/  @!P1 IMAD.HI.U32 R0, R30, R10, RZ ;  /* 0x0000000a1e009227 */ /* 0x000fe200078e00ff */
[----:B------:R-:W-:Y:S02]  /*5430*/  @!P1 SHF.R.U32.HI R2, RZ, R12, R2 ;  /* 0x0000000cff029219 */ /* 0x000fe40000011602 */
[----:B------:R-:W-:Y:S01]  /*5440*/  @!P1 ISETP.NE.AND P2, PT, R7, 0x1, PT ;  /* 0x000000010700980c */ /* 0x000fe20003f45270 */
[----:B------:R-:W-:Y:S01]  /*5450*/  VIADD R80, R80, 0x1 ;  /* 0x0000000150507836 */ /* 0x000fe20000000000 */
[----:B------:R-:W-:Y:S02]  /*5460*/  @!P1 SEL R2, R29, R2, !P0 ;  /* 0x000000021d029207 */ /* 0x000fe40004000000 */
[----:B------:R-:W-:Y:S02]  /*5470*/  @!P1 SHF.R.U32.HI R0, RZ, R11, R0 ;  /* 0x0000000bff009219 */ /* 0x000fe40000011600 */
[----:B------:R-:W-:Y:S01]  /*5480*/  LOP3.LUT P0, RZ, R70, 0x3f0, RZ, 0xc0, !PT ;  /* 0x000003f046ff7812 */ /* 0x000fe2000780c0ff */
[----:B------:R-:W-:Y:S01]  /*5490*/  USHF.L.U32 UR42, UR42, 0x6, URZ ;  /* 0x000000062a2a7899 */ /* 0x000fe200080006ff */
[----:B------:R-:W-:Y:S01]  /*54a0*/  @!P1 SEL R3, R30, R0, !P2 ;  /* 0x000000001e039207 */ /* 0x000fe20005000000 */
[----:B------:R-:W-:Y:S01]  /*54b0*/  USHF.L.U32 UR41, UR41, 0x7, URZ ;  /* 0x0000000729297899 */ /* 0x000fe200080006ff */
[----:B------:R-:W-:Y:S03]  /*54c0*/  @P4 SHF.R.U32.HI R71, RZ, 0x10, R17 ;  /* 0x00000010ff474819 */ /* 0x000fe60000011611 */
[----:B------:R-:W-:Y:S02]  /*54d0*/  @!P1 IMAD.IADD R0, R2, 0x1, -R3 ;  /* 0x0000000102009824 */ /* 0x000fe400078e0a03 */
[----:B------:R-:W-:Y:S02]  /*54e0*/  @!P1 IMAD.IADD R2, R3, 0x1, -R2 ;  /* 0x0000000103029824 */ /* 0x000fe400078e0a02 */
[----:B------:R-:W-:Y:S02]  /*54f0*/  @!P1 IMAD R30, R0, R7, R30 ;  /* 0x00000007001e9224 */ /* 0x000fe400078e021e */
[----:B------:R-:W-:Y:S01]  /*5500*/  @!P1 IMAD R29, R2, R8, R29 ;  /* 0x00000008021d9224 */ /* 0x000fe200078e021d */
[----:B------:R-:W-:Y:S06]  /*5510*/  @!P0 BRA `(.L_x_90) ;  /* 0x00000000007c8947 */ /* 0x000fec0003800000 */
[----:B------:R-:W1:Y:S01]  /*5520*/  LDCU.64 UR8, c[0x4][0x80] ;  /* 0x01001000ff0877ac */ /* 0x000e620008000a00 */
[----:B------:R-:W-:Y:S01]  /*5530*/  MOV R2, 0x0 ;  /* 0x0000000000027802 */ /* 0x000fe20000000f00 */
[----:B------:R-:W-:Y:S02]  /*5540*/  HFMA2 R12, -RZ, RZ, 0, 5.9604644775390625e-08 ;  /* 0x00000001ff0c7431 */ /* 0x000fe400000001ff */
[----:B------:R-:W-:Y:S01]  /*5550*/  IMAD.MOV.U32 R8, RZ, RZ, 0x70 ;  /* 0x00000070ff087424 */ /* 0x000fe200078e00ff */
[----:B------:R2:W3:Y:S01]  /*5560*/  LDC.64 R14, c[0x4][R2] ;  /* 0x01000000020e7b82 */ /* 0x0004e20000000a00 */
[----:B------:R-:W4:Y:S01]  /*5570*/  LDCU.64 UR6, c[0x4][0x88] ;  /* 0x01001100ff0677ac */ /* 0x000f220008000a00 */
[----:B------:R-:W-:Y:S01]  /*5580*/  IMAD.MOV.U32 R13, RZ, RZ, RZ ;  /* 0x000000ffff0d7224 */ /* 0x000fe200078e00ff */
[----:B------:R-:W2:Y:S01]  /*5590*/  LDCU.64 UR4, c[0x4][0x8] ;  /* 0x01000100ff0477ac */ /* 0x000ea20008000a00 */
[----:B-1----:R-:W-:Y:S01]  /*55a0*/  MOV R5, UR9 ;  /* 0x0000000900057c02 */ /* 0x002fe20008000f00 */
[----:B------:R-:W-:Y:S01]  /*55b0*/  IMAD.U32 R4, RZ, RZ, UR8 ;  /* 0x00000008ff047e24 */ /* 0x000fe2000f8e00ff */
[----:B----4-:R-:W-:Y:S01]  /*55c0*/  MOV R7, UR7 ;  /* 0x0000000700077c02 */ /* 0x010fe20008000f00 */
[----:B------:R-:W-:Y:S01]  /*55d0*/  IMAD.U32 R6, RZ, RZ, UR6 ;  /* 0x00000006ff067e24 */ /* 0x000fe2000f8e00ff */
[----:B--2---:R-:W-:Y:S01]  /*55e0*/  MOV R11, UR5 ;  /* 0x00000005000b7c02 */ /* 0x004fe20008000f00 */
[----:B------:R-:W-:Y:S02]  /*55f0*/  IMAD.U32 R10, RZ, RZ, UR4 ;  /* 0x00000004ff0a7e24 */ /* 0x000fe4000f8e00ff */
[----:B------:R-:W-:Y:S07]  /*5600*/  LEPC R20, `(.L_x_91) ;  /* 0x000000001014794e */ /* 0x000fee0000000000 */
[----:B---3-5:R-:W-:Y:S05]  /*5610*/  CALL.ABS.NOINC R14 ;  /* 0x000000000e007343 */ /* 0x028fea0003c00000 */
.L_x_91:
[----:B------:R-:W1:Y:S01]  /*5620*/  LDCU.64 UR8, c[0x4][0x80] ;  /* 0x01001000ff0877ac */ /* 0x000e620008000a00 */
[----:B------:R-:W2:Y:S01]  /*5630*/  LDC.64 R2, c[0x4][R2] ;  /* 0x0100000002027b82 */ /* 0x000ea20000000a00 */
[----:B------:R-:W-:Y:S02]  /*5640*/  HFMA2 R12, -RZ, RZ, 0, 5.9604644775390625e-08 ;  /* 0x00000001ff0c7431 */ /* 0x000fe400000001ff */
[----:B------:R-:W-:Y:S02]  /*5650*/  IMAD.MOV.U32 R8, RZ, RZ, 0x70 ;  /* 0x00000070ff087424 */ /* 0x000fe400078e00ff */
[----:B------:R-:W-:Y:S01]  /*5660*/  IMAD.MOV.U32 R13, RZ, RZ, RZ ;  /* 0x000000ffff0d7224 */ /* 0x000fe200078e00ff */
[----:B------:R-:W3:Y:S01]  /*5670*/  LDCU.64 UR6, c[0x4][0x88] ;  /* 0x01001100ff0677ac */ /* 0x000ee20008000a00 */
[----:B------:R-:W4:Y:S01]  /*5680*/  LDCU.64 UR4, c[0x4][0x8] ;  /* 0x01000100ff0477ac */ /* 0x000f220008000a00 */
[----:B-1----:R-:W-:Y:S02]  /*5690*/  MOV R4, UR8 ;  /* 0x0000000800047c02 */ /* 0x002fe40008000f00 */
[----:B------:R-:W-:Y:S02]  /*56a0*/  MOV R5, UR9 ;  /* 0x0000000900057c02 */ /* 0x000fe40008000f00 */
[----:B---3--:R-:W-:Y:S01]  /*56b0*/  MOV R7, UR7 ;  /* 0x0000000700077c02 */ /* 0x008fe20008000f00 */
[----:B------:R-:W-:Y:S01]  /*56c0*/  IMAD.U32 R6, RZ, RZ, UR6 ;  /* 0x00000006ff067e24 */ /* 0x000fe2000f8e00ff */
[----:B----4-:R-:W-:Y:S01]  /*56d0*/  MOV R11, UR5 ;  /* 0x00000005000b7c02 */ /* 0x010fe20008000f00 */
[----:B------:R-:W-:Y:S02]  /*56e0*/  IMAD.U32 R10, RZ, RZ, UR4 ;  /* 0x00000004ff0a7e24 */ /* 0x000fe4000f8e00ff */
[----:B------:R-:W-:Y:S07]  /*56f0*/  LEPC R20, `(.L_x_90) ;  /* 0x000000001014794e */ /* 0x000fee0000000000 */
[----:B--2---:R-:W-:Y:S05]  /*5700*/  CALL.ABS.NOINC R2 ;  /* 0x0000000002007343 */ /* 0x004fea0003c00000 */
.L_x_90:
[----:B------:R-:W-:Y:S05]  /*5710*/  BSYNC.RECONVERGENT B6 ;  /* 0x0000000000067941 */ /* 0x000fea0003800200 */
.L_x_89:
[----:B------:R-:W-:Y:S01]  /*5720*/  ISETP.NE.U32.AND P4, PT, R58, RZ, PT ;  /* 0x000000ff3a00720c */ /* 0x000fe20003f85070 */
[----:B------:R-:W-:Y:S01]  /*5730*/  UISETP.NE.AND UP2, UPT, UR50, URZ, UPT ;  /* 0x000000ff3200728c */ /* 0x000fe2000bf45270 */
[----:B------:R-:W-:Y:S01]  /*5740*/  ISETP.NE.U32.AND P2, PT, RZ, UR38, PT ;  /* 0x00000026ff007c0c */ /* 0x000fe2000bf45070 */
[----:B------:R-:W-:Y:S01]  /*5750*/  UISETP.NE.U32.AND UP1, UPT, UR44, URZ, UPT ;  /* 0x000000ff2c00728c */ /* 0x000fe2000bf25070 */
[----:B------:R-:W-:Y:S01]  /*5760*/  ISETP.NE.AND.EX P4, PT, R59, RZ, PT, P4 ;  /* 0x000000ff3b00720c */ /* 0x000fe20003f85340 */
[----:B------:R-:W-:Y:S01]  /*5770*/  UPLOP3.LUT UP0, UPT, UPT, UPT, UPT, 0x40, 0x4 ;  /* 0x000000000004789c */ /* 0x000fe20003f0e870 */
[----:B------:R-:W-:Y:S01]  /*5780*/  ISETP.NE.AND.EX P2, PT, RZ, UR39, PT, P2 ;  /* 0x00000027ff007c0c */ /* 0x000fe2000bf45320 */
[----:B------:R-:W-:Y:S01]  /*5790*/  UISETP.NE.AND.EX UP1, UPT, UR45, URZ, UPT, UP1 ;  /* 0x000000ff2d00728c */ /* 0x000fe2000bf25310 */
[----:B------:R-:W-:Y:S04]  /*57a0*/  PLOP3.LUT P1, PT, PT, PT, UP2, 0x80, 0x8 ;  /* 0x000000000008781c */ /* 0x000fe80003f2f028 */
[----:B------:R-:W-:Y:S06]  /*57b0*/  @UP2 UPLOP3.LUT UP0, UPT, UPT, UPT, UP1, 0x80, 0x8 ;  /* 0x000000000008289c */ /* 0x000fec0003f0f010 */
[----:B------:R-:W-:Y:S01]  /*57c0*/  PLOP3.LUT P0, PT, PT, PT, UP0, 0x80, 0x8 ;  /* 0x000000000008781c */ /* 0x000fe20003f0f008 */
[----:B------:R-:W-:Y:S01]  /*57d0*/  @!UPT UIADD3 URZ, UPT, UPT, URZ, URZ, URZ ;  /* 0x000000fffffff290 */ /* 0x000fe2000fffe0ff */
[----:B------:R-:W-:Y:S11]  /*57e0*/  BRA.U !UP1, `(.L_x_92) ;  /* 0x0000000109387547 */ /* 0x000ff6000b800000 */
[----:B------:R-:W-:Y:S01]  /*57f0*/  UISETP.NE.U32.AND UP0, UPT, UR38, URZ, UPT ;  /* 0x000000ff2600728c */ /* 0x000fe2000bf05070 */
[----:B------:R-:W-:Y:S02]  /*5800*/  HFMA2 R0, -RZ, RZ, 0, 5.9604644775390625e-08 ;  /* 0x00000001ff007431 */ /* 0x000fe400000001ff */
[----:B------:R-:W-:Y:S01]  /*5810*/  IMAD.MOV.U32 R64, RZ, RZ, 0x1 ;  /* 0x00000001ff407424 */ /* 0x000fe200078e00ff */
[----:B------:R-:W-:Y:S06]  /*5820*/  UISETP.NE.AND.EX UP0, UPT, UR39, URZ, UPT, UP0 ;  /* 0x000000ff2700728c */ /* 0x000fec000bf05300 */
[----:B------:R-:W-:Y:S05]  /*5830*/  PLOP3.LUT P3, PT, PT, PT, UP0, 0x80, 0x8 ;  /* 0x000000000008781c */ /* 0x000fea0003f6f008 */
[----:B------:R-:W1:Y:S01]  /*5840*/  @UP0 LDCU.64 UR6, c[0x0][0x888] ;  /* 0x00011100ff0607ac */ /* 0x000e620008000a00 */
[----:B------:R-:W-:Y:S07]  /*5850*/  @UP0 UIMAD UR4, UR36, UR44, URZ ;  /* 0x0000002c240402a4 */ /* 0x000fee000f8e02ff */
[----:B------:R-:W-:Y:S01]  /*5860*/  @!P3 PRMT R64, R0, 0x7610, R64 ;  /* 0x000076100040b816 */ /* 0x000fe20000000040 */
[----:B-1----:R-:W-:Y:S03]  /*5870*/  @UP0 UIMAD.WIDE UR6, UR4, 0x4, UR6 ;  /* 0x00000004040608a5 */ /* 0x002fe6000f8e0206 */
[----:B------:R-:W1:Y:S03]  /*5880*/  @!UP0 LDCU UR4, c[0x0][0x880] ;  /* 0x00011000ff0487ac */ /* 0x000e660008000800 */
[----:B------:R-:W-:Y:S01]  /*5890*/  IMAD.U32 R2, RZ, RZ, UR6 ;  /* 0x00000006ff027e24 */ /* 0x000fe2000f8e00ff */
[----:B------:R-:W-:Y:S05]  /*58a0*/  MOV R3, UR7 ;  /* 0x0000000700037c02 */ /* 0x000fea0008000f00 */
[----:B-----5:R2:W5:Y:S02]  /*58b0*/  @P3 LDG.E R35, desc[UR46][R2.64] ;  /* 0x0000002e02233981 */ /* 0x020564000c1e1900 */
[----:B-12---:R-:W-:Y:S02]  /*58c0*/  @!P3 IMAD.U32 R35, RZ, RZ, UR4 ;  /* 0x00000004ff23be24 */ /* 0x006fe4000f8e00ff */
.L_x_92:
[----:B------:R-:W-:Y:S05]  /*58d0*/  @!P4 BRA `(.L_x_93) ;  /* 0x000000000020c947 */ /* 0x000fea0003800000 */
[----:B------:R-:W-:Y:S04]  /*58e0*/  ISETP.NE.U32.AND P3, PT, R56, RZ, PT ;  /* 0x000000ff3800720c */ /* 0x000fe80003f65070 */
[----:B------:R-:W-:Y:S11]  /*58f0*/  ISETP.NE.AND.EX P3, PT, R57, RZ, PT, P3 ;  /* 0x000000ff3900720c */ /* 0x000ff60003f65330 */
[----:B------:R-:W-:Y:S02]  /*5900*/  @!UPT UIADD3 URZ, UPT, UPT, URZ, URZ, URZ ;  /* 0x000000fffffff290 */ /* 0x000fe4000fffe0ff */
[----:B------:R-:W1:Y:S01]  /*5910*/  @P3 LDC.64 R2, c[0x0][0x8a8] ;  /* 0x00022a00ff023b82 */ /* 0x000e620000000a00 */
[----:B------:R-:W-:Y:S04]  /*5920*/  @P3 IMAD R0, R58, UR36, RZ ;  /* 0x000000243a003c24 */ /* 0x000fe8000f8e02ff */
[----:B-1----:R-:W-:Y:S05]  /*5930*/  @P3 IMAD.WIDE R2, R0, 0x4, R2 ;  /* 0x0000000400023825 */ /* 0x002fea00078e0202 */
[----:B-----5:R1:W5:Y:S02]  /*5940*/  @P3 LDG.E R33, desc[UR46][R2.64] ;  /* 0x0000002e02213981 */ /* 0x020364000c1e1900 */
[----:B-1----:R-:W2:Y:S02]  /*5950*/  @!P3 LDC R33, c[0x0][0x8a0] ;  /* 0x00022800ff21bb82 */ /* 0x002ea40000000800 */
.L_x_93:
[----:B-----5:R-:W-:Y:S01]  /*5960*/  FSETP.NEU.AND P3, PT, R35, RZ, PT ;  /* 0x000000ff2300720b */ /* 0x020fe20003f6d000 */
[----:B------:R-:W-:Y:S01]  /*5970*/  IMAD.SHL.U32 R89, R68, 0x4, RZ ;  /* 0x0000000444597824 */ /* 0x000fe200078e00ff */
[----:B------:R-:W-:Y:S01]  /*5980*/  SEL R4, RZ, 0xffffffff, P2 ;  /* 0xffffffffff047807 */ /* 0x000fe20001000000 */
[----:B------:R-:W-:Y:S01]  /*5990*/  BSSY B1, `(.L_x_94) ;  /* 0x0000043000017945 */ /* 0x000fe20003800000 */
[----:B------:R-:W-:Y:S01]  /*59a0*/  @P1 LOP3.LUT P2, RZ, R64, 0xff, RZ, 0xc0, !PT ;  /* 0x000000ff40ff1812 */ /* 0x000fe2000784c0ff */
[----:B------:R-:W-:Y:S01]  /*59b0*/  VIADD R84, R89, UR48 ;  /* 0x0000003059547c36 */ /* 0x000fe20008000000 */
[----:B------:R-:W-:Y:S01]  /*59c0*/  @P1 SEL R0, RZ, 0xffffffff, P3 ;  /* 0xffffffffff001807 */ /* 0x000fe20001800000 */
[----:B------:R-:W-:Y:S01]  /*59d0*/  IMAD.MOV.U32 R90, RZ, RZ, 0x1 ;  /* 0x00000001ff5a7424 */ /* 0x000fe200078e00ff */
[----:B------:R-:W-:Y:S01]  /*59e0*/  LOP3.LUT R74, R74, 0x1, RZ, 0x3c, !PT ;  /* 0x000000014a4a7812 */ /* 0x000fe200078e3cff */
[----:B------:R-:W-:Y:S01]  /*59f0*/  IMAD.MOV.U32 R88, RZ, RZ, RZ ;  /* 0x000000ffff587224 */ /* 0x000fe200078e00ff */
[----:B------:R-:W-:Y:S02]  /*5a00*/  @P0 SEL R0, R4, R0, !P2 ;  /* 0x0000000004000207 */ /* 0x000fe40005000000 */
[----:B------:R-:W-:Y:S02]  /*5a10*/  CS2R R54, SRZ ;  /* 0x0000000000367805 */ /* 0x000fe4000001ff00 */
[----:B------:R-:W-:Y:S02]  /*5a20*/  LEA R86, R31, UR48, 0x3 ;  /* 0x000000301f567c11 */ /* 0x000fe4000f8e18ff */
[----:B------:R-:W-:Y:S02]  /*5a30*/  CS2R R52, SRZ ;  /* 0x0000000000347805 */ /* 0x000fe4000001ff00 */
[----:B------:R-:W-:Y:S02]  /*5a40*/  @P1 LOP3.LUT R0, R0, 0x1, RZ, 0xc0, !PT ;  /* 0x0000000100001812 */ /* 0x000fe400078ec0ff */
[----:B------:R-:W-:Y:S02]  /*5a50*/  CS2R R50, SRZ ;  /* 0x0000000000327805 */ /* 0x000fe4000001ff00 */
[----:B------:R-:W-:Y:S02]  /*5a60*/  SHF.L.U32 R2, R73, 0x1f, RZ ;  /* 0x0000001f49027819 */ /* 0x000fe400000006ff */
[----:B------:R-:W-:Y:S02]  /*5a70*/  CS2R R48, SRZ ;  /* 0x0000000000307805 */ /* 0x000fe4000001ff00 */
[----:B------:R-:W-:Y:S02]  /*5a80*/  ISETP.NE.U32.OR P6, PT, R0, 0x1, !P1 ;  /* 0x000000010000780c */ /* 0x000fe40004fc5470 */
[----:B------:R-:W-:Y:S02]  /*5a90*/  CS2R R46, SRZ ;  /* 0x00000000002e7805 */ /* 0x000fe4000001ff00 */
[----:B------:R-:W-:Y:S02]  /*5aa0*/  PLOP3.LUT P2, PT, PT, PT, UP1, 0x80, 0x8 ;  /* 0x000000000008781c */ /* 0x000fe40003f4f018 */
[----:B------:R-:W-:Y:S02]  /*5ab0*/  CS2R R44, SRZ ;  /* 0x00000000002c7805 */ /* 0x000fe4000001ff00 */
[----:B------:R-:W-:Y:S02]  /*5ac0*/  LEA.HI R34, R31, R31, RZ, 0x1 ;  /* 0x0000001f1f227211 */ /* 0x000fe400078f08ff */
[----:B------:R-:W-:Y:S02]  /*5ad0*/  CS2R R42, SRZ ;  /* 0x00000000002a7805 */ /* 0x000fe4000001ff00 */
[----:B------:R-:W-:Y:S02]  /*5ae0*/  LOP3.LUT P4, R79, R64, 0xff, RZ, 0xc0, !PT ;  /* 0x000000ff404f7812 */ /* 0x000fe4000788c0ff */
[----:B------:R-:W-:Y:S02]  /*5af0*/  CS2R R40, SRZ ;  /* 0x0000000000287805 */ /* 0x000fe4000001ff00 */
[----:B------:R-:W-:Y:S01]  /*5b00*/  SEL R3, RZ, 0xffffffff, P3 ;  /* 0xffffffffff037807 */ /* 0x000fe20001800000 */
[----:B------:R-:W-:Y:S01]  /*5b10*/  VIADD R83, R84, 0x400 ;  /* 0x0000040054537836 */ /* 0x000fe20000000000 */
[----:B------:R-:W-:Y:S01]  /*5b20*/  P2R R81, PR, RZ, 0x40 ;  /* 0x00000040ff517803 */ /* 0x000fe20000000000 */
[----:B------:R-:W-:Y:S01]  /*5b30*/  IMAD.IADD R82, R75, 0x1, R84 ;  /* 0x000000014b527824 */ /* 0x000fe200078e0254 */
[----:B------:R-:W-:Y:S02]  /*5b40*/  @P6 SHF.L.U32 R0, R74, 0x1f, RZ ;  /* 0x0000001f4a006819 */ /* 0x000fe400000006ff */
[----:B------:R-:W-:Y:S02]  /*5b50*/  @P2 SEL R3, R4, R3, !P4 ;  /* 0x0000000304032207 */ /* 0x000fe40006000000 */
[----:B------:R1:W3:Y:S02]  /*5b60*/  @P6 SYNCS.PHASECHK.TRANS64.TRYWAIT P1, [UR48+0x80], R0 ;  /* 0x00008000ff0065a7 */ /* 0x0002e40008021130 */
[----:B------:R-:W-:Y:S04]  /*5b70*/  LOP3.LUT R3, R3, 0x1, RZ, 0xc0, !PT ;  /* 0x0000000103037812 */ /* 0x000fe800078ec0ff */
[----:B------:R-:W-:Y:S04]  /*5b80*/  ISETP.NE.U32.AND P5, PT, R3, 0x1, PT ;  /* 0x000000010300780c */ /* 0x000fe80003fa5070 */
[----:B------:R-:W-:Y:S01]  /*5b90*/  P2R R91, PR, RZ, 0x20 ;  /* 0x00000020ff5b7803 */ /* 0x000fe20000000000 */
[----:B------:R4:W2:Y:S01]  /*5ba0*/  SYNCS.PHASECHK.TRANS64.TRYWAIT P0, [R86+URZ+0xf0], R2 ;  /* 0x0000f002560075a7 */ /* 0x0008a200080011ff */
[C---:B-1----:R-:W-:Y:S01]  /*5bb0*/  IMAD.SHL.U32 R0, R34.reuse, 0x40, RZ ;  /* 0x0000004022007824 */ /* 0x042fe200078e00ff */
[----:B------:R-:W-:Y:S04]  /*5bc0*/  LOP3.LUT R34, R34, 0xffe, RZ, 0xc0, !PT ;  /* 0x00000ffe22227812 */ /* 0x000fe800078ec0ff */
[----:B------:R-:W-:Y:S01]  /*5bd0*/  LOP3.LUT R0, R0, 0xffffff80, RZ, 0xc0, !PT ;  /* 0xffffff8000007812 */ /* 0x000fe200078ec0ff */
[----:B------:R-:W-:Y:S04]  /*5be0*/  IMAD.IADD R34, R31, 0x1, -R34 ;  /* 0x000000011f227824 */ /* 0x000fe800078e0a22 */
[----:B------:R-:W-:Y:S04]  /*5bf0*/  IMAD.IADD R0, R32, 0x1, R0 ;  /* 0x0000000120007824 */ /* 0x000fe800078e0200 */
[----:B------:R-:W-:Y:S01]  /*5c00*/  IMAD R34, R34, 0x100000, R0 ;  /* 0x0010000022227824 */ /* 0x000fe200078e0200 */
[----:B---3--:R-:W-:Y:S01]  /*5c10*/  @P6 SEL R90, RZ, 0x1, !P1 ;  /* 0x00000001ff5a6807 */ /* 0x008fe20004800000 */
[----:B----4-:R-:W-:Y:S06]  /*5c20*/  @!P6 BRA `(.L_x_95) ;  /* 0x000000000064e947 */ /* 0x010fec0003800000 */
[----:B------:R-:W-:Y:S01]  /*5c30*/  @P5 IMAD R5, R76, 0x4, R83 ;  /* 0x000000044c055824 */ /* 0x000fe200078e0253 */
[----:B------:R-:W-:Y:S01]  /*5c40*/  ISETP.NE.AND P1, PT, R90, RZ, PT ;  /* 0x000000ff5a00720c */ /* 0x000fe20003f25270 */
[----:B------:R-:W-:Y:S01]  /*5c50*/  IMAD.MOV.U32 R54, RZ, RZ, RZ ;  /* 0x000000ffff367224 */ /* 0x000fe200078e00ff */
[----:B------:R-:W-:Y:S01]  /*5c60*/  BSSY B0, `(.L_x_96) ;  /* 0x000000d000007945 */ /* 0x000fe20003800000 */
[----:B------:R-:W-:Y:S01]  /*5c70*/  @P5 IMAD.IADD R4, R75, 0x1, R5 ;  /* 0x000000014b045824 */ /* 0x000fe200078e0205 */
[----:B------:R-:W-:Y:S02]  /*5c80*/  CS2R R50, SRZ ;  /* 0x0000000000327805 */ /* 0x000fe4000001ff00 */
[----:B------:R-:W-:Y:S02]  /*5c90*/  CS2R R48, SRZ ;  /* 0x0000000000307805 */ /* 0x000fe4000001ff00 */
[----:B------:R-:W-:Y:S02]  /*5ca0*/  CS2R R52, SRZ ;  /* 0x0000000000347805 */ /* 0x000fe4000001ff00 */
[----:B------:R-:W-:Y:S02]  /*5cb0*/  CS2R R42, SRZ ;  /* 0x00000000002a7805 */ /* 0x000fe4000001ff00 */
[----:B------:R-:W-:Y:S02]  /*5cc0*/  CS2R R40, SRZ ;  /* 0x0000000000287805 */ /* 0x000fe4000001ff00 */
[----:B------:R-:W-:Y:S02]  /*5cd0*/  CS2R R46, SRZ ;  /* 0x00000000002e7805 */ /* 0x000fe4000001ff00 */
[----:B------:R-:W-:Y:S01]  /*5ce0*/  CS2R R44, SRZ ;  /* 0x00000000002c7805 */ /* 0x000fe2000001ff00 */
[----:B------:R-:W-:Y:S06]  /*5cf0*/  @P1 BRA `(.L_x_97) ;  /* 0x00000000000c1947 */ /* 0x000fec0003800000 */
[----:B------:R-:W-:Y:S04]  /*5d00*/  SHF.L.U32 R3, R74, 0x1f, RZ ;  /* 0x0000001f4a037819 */ /* 0x000fe800000006ff */
[----:B------:R-:W1:Y:S02]  /*5d10*/  SYNCS.PHASECHK.TRANS64.TRYWAIT P1, [UR48+0x80], R3 ;  /* 0x00008003ff0075a7 */ /* 0x000e640008021130 */
[----:B-1----:R-:W-:Y:S05]  /*5d20*/  @!P1 BRA `(.L_x_98) ;  /* 0x0000002800e09947 */ /* 0x002fea0003800000 */
.L_x_97:
[----:B------:R-:W-:Y:S05]  /*5d30*/  BSYNC B0 ;  /* 0x0000000000007941 */ /* 0x000fea0003800000 */
.L_x_96:
[----:B------:R-:W-:Y:S01]  /*5d40*/  ISETP.NE.AND P1, PT, R91, RZ, PT ;  /* 0x000000ff5b00720c */ /* 0x000fe20003f25270 */
[----:B------:R-:W-:Y:S11]  /*5d50*/  HFMA2 R88, -RZ, RZ, 0, 5.9604644775390625e-08 ;  /* 0x00000001ff587431 */ /* 0x000ff600000001ff */
[----:B------:R-:W-:Y:S01]  /*5d60*/  @!UPT UIADD3 URZ, UPT, UPT, URZ, URZ, URZ ;  /* 0x000000fffffff290 */ /* 0x000fe2000fffe0ff */
[----:B------:R-:W-:Y:S05]  /*5d70*/  @P1 WARPSYNC.ALL ;  /* 0x0000000000001948 */ /* 0x000fea0003800000 */
[----:B------:R3:W4:Y:S04]  /*5d80*/  @P1 LDSM.16.M88.4 R48, [R5] ;  /* 0x000000000530183b */ /* 0x0007280000000200 */
[----:B------:R3:W1:Y:S04]  /*5d90*/  @P1 LDSM.16.M88.4 R52, [R4] ;  /* 0x000000000434183b */ /* 0x0006680000000200 */
[----:B------:R3:W1:Y:S04]  /*5da0*/  @P1 LDSM.16.M88.4 R40, [R89+UR48+0x400] ;  /* 0x000400305928183b */ /* 0x0006680008000200 */
[----:B------:R3:W1:Y:S02]  /*5db0*/  @P1 LDSM.16.M88.4 R44, [R82+0x400] ;  /* 0x00040000522c183b */ /* 0x0006640000000200 */
.L_x_95:
[----:B------:R-:W-:Y:S05]  /*5dc0*/  BSYNC B1 ;  /* 0x0000000000017941 */ /* 0x000fea0003800000 */
.L_x_94:
[----:B-1----:R-:W-:Y:S04]  /*5dd0*/  SHF.R.U32.HI R0, RZ, 0x15, R34 ;  /* 0x00000015ff007819 */ /* 0x002fe80000011622 */
[----:B------:R-:W-:Y:S01]  /*5de0*/  LOP3.LUT P1, RZ, R0, 0x3, R69, 0x48, !PT ;  /* 0x0000000300ff7812 */ /* 0x000fe20007824845 */
[----:B------:R-:W-:Y:S01]  /*5df0*/  @!UPT UIADD3 URZ, UPT, UPT, URZ, URZ, URZ ;  /* 0x000000fffffff290 */ /* 0x000fe2000fffe0ff */
[----:B--2---:R-:W-:Y:S11]  /*5e00*/  @P0 BRA `(.L_x_99) ;  /* 0x0000000000080947 */ /* 0x004ff60003800000 */
[----:B------:R-:W1:Y:S02]  /*5e10*/  SYNCS.PHASECHK.TRANS64.TRYWAIT P0, [R86+URZ+0xf0], R2 ;  /* 0x0000f002560075a7 */ /* 0x000e6400080011ff */
[----:B-1----:R-:W-:Y:S05]  /*5e20*/  @!P0 BRA `(.L_x_100) ;  /* 0x0000002800b88947 */ /* 0x002fea0003800000 */
.L_x_99:
[----:B------:R-:W-:Y:S05]  /*5e30*/  @!P1 BRA `(.L_x_101) ;  /* 0x0000000000409947 */ /* 0x000fea0003800000 */
[----:B------:R-:W3:Y:S01]  /*5e40*/  LDCU.64 UR8, c[0x4][0x70] ;  /* 0x01000e00ff0877ac */ /* 0x000ee20008000a00 */
[----:B------:R-:W-:Y:S01]  /*5e50*/  MOV R3, 0x0 ;  /* 0x0000000000037802 */ /* 0x000fe20000000f00 */
[----:B------:R-:W-:Y:S02]  /*5e60*/  HFMA2 R12, -RZ, RZ, 0, 5.9604644775390625e-08 ;  /* 0x00000001ff0c7431 */ /* 0x000fe400000001ff */
[----:B------:R-:W-:Y:S02]  /*5e70*/  IMAD.MOV.U32 R8, RZ, RZ, 0x192 ;  /* 0x00000192ff087424 */ /* 0x000fe400078e00ff */
[----:B------:R-:W-:Y:S01]  /*5e80*/  IMAD.MOV.U32 R13, RZ, RZ, RZ ;  /* 0x000000ffff0d7224 */ /* 0x000fe200078e00ff */
[----:B------:R-:W2:Y:S01]  /*5e90*/  LDCU.64 UR6, c[0x4][0x78] ;  /* 0x01000f00ff0677ac */ /* 0x000ea20008000a00 */
[----:B-1----:R-:W1:Y:S01]  /*5ea0*/  LDC.64 R2, c[0x4][R3] ;  /* 0x0100000003027b82 */ /* 0x002e620000000a00 */
[----:B------:R-:W5:Y:S01]  /*5eb0*/  LDCU.64 UR4, c[0x4][0x10] ;  /* 0x01000200ff0477ac */ /* 0x000f620008000a00 */
[----:B---3--:R-:W-:Y:S01]  /*5ec0*/  MOV R5, UR9 ;  /* 0x0000000900057c02 */ /* 0x008fe20008000f00 */
[----:B------:R-:W-:Y:S01]  /*5ed0*/  IMAD.U32 R4, RZ, RZ, UR8 ;  /* 0x00000008ff047e24 */ /* 0x000fe2000f8e00ff */
[----:B--2---:R-:W-:Y:S01]  /*5ee0*/  MOV R7, UR7 ;  /* 0x0000000700077c02 */ /* 0x004fe20008000f00 */
[----:B------:R-:W-:Y:S01]  /*5ef0*/  IMAD.U32 R6, RZ, RZ, UR6 ;  /* 0x00000006ff067e24 */ /* 0x000fe2000f8e00ff */
[----:B-----5:R-:W-:Y:S01]  /*5f00*/  MOV R11, UR5 ;  /* 0x00000005000b7c02 */ /* 0x020fe20008000f00 */
[----:B------:R-:W-:Y:S02]  /*5f10*/  IMAD.U32 R10, RZ, RZ, UR4 ;  /* 0x00000004ff0a7e24 */ /* 0x000fe4000f8e00ff */
[----:B------:R-:W-:Y:S07]  /*5f20*/  LEPC R20, `(.L_x_101) ;  /* 0x000000001014794e */ /* 0x000fee0000000000 */
[----:B-1--4-:R-:W-:Y:S05]  /*5f30*/  CALL.ABS.NOINC R2 ;  /* 0x0000000002007343 */ /* 0x012fea0003c00000 */
.L_x_101:
[----:B------:R-:W-:Y:S05]  /*5f40*/  WARPSYNC.ALL ;  /* 0x0000000000007948 */ /* 0x000fea0003800000 */
[----:B------:R-:W-:Y:S01]  /*5f50*/  R2UR UR4, R34 ;  /* 0x00000000220472ca */ /* 0x000fe200000e0000 */
[----:B------:R-:W-:Y:S01]  /*5f60*/  BSSY.RECONVERGENT B0, `(.L_x_102) ;  /* 0x000003c000007945 */ /* 0x000fe20003800200 */
[----:B------:R-:W-:Y:S02]  /*5f70*/  SHF.L.U32 R87, R76, 0x2, RZ ;  /* 0x000000024c577819 */ /* 0x000fe400000006ff */
[----:B------:R-:W-:Y:S02]  /*5f80*/  ISETP.NE.AND P0, PT, R77, RZ, PT ;  /* 0x000000ff4d00720c */ /* 0x000fe40003f05270 */
[----:B------:R-:W-:Y:S04]  /*5f90*/  IADD3 R83, PT, PT, R83, R87, RZ ;  /* 0x0000005753537210 */ /* 0x000fe80007ffe0ff */
[----:B------:R-:W-:Y:S03]  /*5fa0*/  IADD3 R85, PT, PT, R75, R83, RZ ;  /* 0x000000534b557210 */ /* 0x000fe60007ffe0ff */
[----:B---3--:R-:W2:Y:S02]  /*5fb0*/  LDTM.16dp128bit.x8 R4, tmem[UR4] ;  /* 0x00000004000479ee */ /* 0x008ea40008180000 */
[C---:B--2---:R-:W-:Y:S01]  /*5fc0*/  FMUL R0, R33.reuse, R4 ;  /* 0x0000000421007220 */ /* 0x044fe20000400000 */
[C---:B-1----:R-:W-:Y:S01]  /*5fd0*/  FMUL R2, R33.reuse, R5 ;  /* 0x0000000521027220 */ /* 0x042fe20000400000 */
[C---:B------:R-:W-:Y:S01]  /*5fe0*/  FMUL R3, R33.reuse, R6 ;  /* 0x0000000621037220 */ /* 0x040fe20000400000 */
[----:B------:R-:W-:Y:S01]  /*5ff0*/  FMUL R7, R33, R7 ;  /* 0x0000000721077220 */ /* 0x000fe20000400000 */
[----:B------:R-:W-:Y:S01]  /*6000*/  FFMA R36, R35, R40, R0 ;  /* 0x0000002823247223 */ /* 0x000fe20000000000 */
        /* <DEDUP_REMOVED lines=10> */
[----:B------:R1:W-:Y:S01]  /*60b0*/  STSM.16.M88.4 [R84+0x400], R36 ;  /* 0x0004002454007844 */ /* 0x0003e20000000200 */
[----:B------:R-:W-:Y:S01]  /*60c0*/  FMUL R9, R33, R13 ;  /* 0x0000000d21097220 */ /* 0x000fe20000400000 */
[----:B------:R-:W-:Y:S01]  /*60d0*/  FFMA R6, R35, R46, R6 ;  /* 0x0000002e23067223 */ /* 0x000fe20000000006 */
[----:B------:R-:W-:Y:S01]  /*60e0*/  FMUL R10, R33, R14 ;  /* 0x0000000e210a7220 */ /* 0x000fe20000400000 */
[----:B------:R-:W-:Y:S01]  /*60f0*/  FFMA R7, R35, R47, R11 ;  /* 0x0000002f23077223 */ /* 0x000fe2000000000b */
[----:B------:R-:W-:Y:S01]  /*6100*/  FMUL R15, R33, R15 ;  /* 0x0000000f210f7220 */ /* 0x000fe20000400000 */
[----:B----4-:R-:W-:Y:S01]  /*6110*/  FFMA R8, R35, R48, R8 ;  /* 0x0000003023087223 */ /* 0x010fe20000000008 */
        /* <DEDUP_REMOVED lines=8> */
[C---:B------:R-:W-:Y:S01]  /*61a0*/  FFMA R12, R35.reuse, R52, R12 ;  /* 0x00000034230c7223 */ /* 0x040fe2000000000c */
[C---:B------:R-:W-:Y:S01]  /*61b0*/  FFMA R13, R35.reuse, R53, R13 ;  /* 0x00000035230d7223 */ /* 0x040fe2000000000d */
[C---:B------:R-:W-:Y:S01]  /*61c0*/  FFMA R14, R35.reuse, R54, R14 ;  /* 0x00000036230e7223 */ /* 0x040fe2000000000e */
[----:B------:R1:W-:Y:S01]  /*61d0*/  STSM.16.M88.4 [R83], R8 ;  /* 0x0000000853007844 */ /* 0x0003e20000000200 */
[----:B------:R-:W-:Y:S05]  /*61e0*/  FFMA R15, R35, R55, R19 ;  /* 0x00000037230f7223 */ /* 0x000fea0000000013 */
[----:B------:R1:W-:Y:S01]  /*61f0*/  STSM.16.M88.4 [R85], R12 ;  /* 0x0000000c55007844 */ /* 0x0003e20000000200 */
[----:B------:R-:W-:Y:S01]  /*6200*/  @!PT LDS RZ, [RZ] ;  /* 0x00000000fffff984 */ /* 0x000fe20000000800 */
[----:B------:R-:W-:Y:S01]  /*6210*/  @!PT LDS RZ, [RZ] ;  /* 0x00000000fffff984 */ /* 0x000fe20000000800 */
[----:B------:R-:W-:Y:S01]  /*6220*/  @!PT LDS RZ, [RZ] ;  /* 0x00000000fffff984 */ /* 0x000fe20000000800 */
[----:B------:R-:W-:Y:S01]  /*6230*/  @!PT LDS RZ, [RZ] ;  /* 0x00000000fffff984 */ /* 0x000fe20000000800 */
[----:B------:R2:W-:Y:S06]  /*6240*/  MEMBAR.ALL.CTA ;  /* 0x0000000000007992 */ /* 0x0005ec0000008000 */
[----:B--2---:R-:W2:Y:S02]  /*6250*/  FENCE.VIEW.ASYNC.S ;  /* 0x00000000000073c6 */ /* 0x004ea40000000000 */
[----:B--2---:R-:W-:Y:S06]  /*6260*/  BAR.SYNC.DEFER_BLOCKING 0x1, 0x80 ;  /* 0x0042000000007b1d */ /* 0x004fec0000010000 */
[----:B------:R-:W-:Y:S05]  /*6270*/  @P0 BRA `(.L_x_103) ;  /* 0x0000000000280947 */ /* 0x000fea0003800000 */
[----:B------:R-:W-:Y:S02]  /*6280*/  UIADD3 UR4, UPT, UPT, UR48, 0x400, URZ ;  /* 0x0000040030047890 */ /* 0x000fe4000fffe0ff */
[----:B------:R-:W-:Y:S01]  /*6290*/  UIADD3 UR6, UP0, UPT, UR52, 0x680, URZ ;  /* 0x0000068034067890 */ /* 0x000fe2000ff1e0ff */
[----:B------:R-:W-:Y:S03]  /*62a0*/  UMOV UR43, UR36 ;  /* 0x00000024002b7c82 */ /* 0x000fe60008000000 */
[----:B------:R-:W-:Y:S01]  /*62b0*/  MOV R70, UR4 ;  /* 0x0000000400467c02 */ /* 0x000fe20008000f00 */
[----:B------:R-:W-:Y:S03]  /*62c0*/  UIADD3.X UR7, UPT, UPT, URZ, UR53, URZ, UP0, !UPT ;  /* 0x00000035ff077290 */ /* 0x000fe600087fe4ff */
[----:B------:R-:W-:Y:S11]  /*62d0*/  R2UR UR40, R70 ;  /* 0x00000000462872ca */ /* 0x000ff600000e0000 */
[----:B------:R-:W-:Y:S02]  /*62e0*/  @!UPT UIADD3 URZ, UPT, UPT, URZ, URZ, URZ ;  /* 0x000000fffffff290 */ /* 0x000fe4000fffe0ff */
[----:B------:R2:W-:Y:S01]  /*62f0*/  UTMASTG.3D [UR40], [UR6] ;  /* 0x00000028060073b5 */ /* 0x0005e20008010000 */
[----:B------:R0:W-:Y:S01]  /*6300*/  UTMACMDFLUSH ;  /* 0x00000000000079b7 */ /* 0x0001e20000000000 */
[----:B--2---:R-:W-:Y:S04]  /*6310*/  DEPBAR.LE SB0, 0x1 ;  /* 0x000080400000791a */ /* 0x004fe80000000000 */
.L_x_103:
[----:B------:R-:W-:Y:S05]  /*6320*/  BSYNC.RECONVERGENT B0 ;  /* 0x0000000000007941 */ /* 0x000fea0003800200 */
.L_x_102:
[----:B------:R-:W-:Y:S01]  /*6330*/  BAR.SYNC.DEFER_BLOCKING 0x1, 0x80 ;  /* 0x0042000000007b1d */ /* 0x000fe20000010000 */
[----:B------:R-:W-:Y:S01]  /*6340*/  ISETP.NE.AND P1, PT, R81, RZ, PT ;  /* 0x000000ff5100720c */ /* 0x000fe20003f25270 */
[----:B------:R-:W-:Y:S01]  /*6350*/  UISETP.NE.AND UP0, UPT, UR49, URZ, UPT ;  /* 0x000000ff3100728c */ /* 0x000fe2000bf05270 */
[----:B------:R-:W-:Y:S11]  /*6360*/  LEA R2, R88, UR48, 0x3 ;  /* 0x0000003058027c11 */ /* 0x000ff6000f8e18ff */
[----:B------:R-:W-:Y:S01]  /*6370*/  @P1 SHF.L.U32 R3, R74, 0x1f, RZ ;  /* 0x0000001f4a031819 */ /* 0x000fe200000006ff */
[----:B------:R-:W-:Y:S06]  /*6380*/  BRA.U !UP0, `(.L_x_104) ;  /* 0x0000000108247547 */ /* 0x000fec000b800000 */
[----:B-1----:R-:W-:Y:S01]  /*6390*/  IMAD.U32 R4, RZ, RZ, UR51 ;  /* 0x00000033ff047e24 */ /* 0x002fe2000f8e00ff */
[----:B------:R-:W-:Y:S01]  /*63a0*/  MOV R0, UR37 ;  /* 0x0000002500007c02 */ /* 0x000fe20008000f00 */
[----:B------:R-:W-:Y:S03]  /*63b0*/  UIADD3 UR51, UPT, UPT, UR51, 0x1, URZ ;  /* 0x0000000133337890 */ /* 0x000fe6000fffe0ff */
[----:B------:R-:W-:Y:S01]  /*63c0*/  @P1 LEA R4, R4, UR48, 0x3 ;  /* 0x0000003004041c11 */ /* 0x000fe2000f8e18ff */
[----:B------:R-:W-:Y:S04]  /*63d0*/  UISETP.NE.AND UP0, UPT, UR51, 0x4, UPT ;  /* 0x000000043300788c */ /* 0x000fe8000bf05270 */
[----:B------:R-:W-:Y:S01]  /*63e0*/  @P1 VIADD R4, R4, 0xa0 ;  /* 0x000000a004041836 */ /* 0x000fe20000000000 */
[----:B------:R-:W-:Y:S04]  /*63f0*/  USEL UR51, UR51, URZ, UP0 ;  /* 0x000000ff33337287 */ /* 0x000fe80008000000 */
[----:B------:R-:W-:Y:S04]  /*6400*/  @P1 PRMT R0, R0, 0x654, R4 ;  /* 0x0000065400001816 */ /* 0x000fe80000000004 */
[----:B------:R2:W-:Y:S04]  /*6410*/  @P1 SYNCS.ARRIVE.TRANS64.RED.A1T0 RZ, [R0+URZ], RZ ;  /* 0x000000ff00ff19a7 */ /* 0x0005e800081004ff */
.L_x_104:
[----:B------:R-:W3:Y:S01]  /*6420*/  @P1 SYNCS.PHASECHK.TRANS64.TRYWAIT P0, [R2+URZ+0x80], R3 ;  /* 0x00008003020015a7 */ /* 0x000ee200080011ff */
[----:B------:R-:W-:Y:S01]  /*6430*/  BSSY B1, `(.L_x_105) ;  /* 0x0000017000017945 */ /* 0x000fe20003800000 */
[----:B---3--:R-:W-:Y:S03]  /*6440*/  @P1 SEL R90, RZ, 0x1, !P0 ;  /* 0x00000001ff5a1807 */ /* 0x008fe60004000000 */
[----:B------:R-:W-:Y:S05]  /*6450*/  @!P1 BRA `(.L_x_106) ;  /* 0x0000000000509947 */ /* 0x000fea0003800000 */
[----:B------:R-:W-:Y:S01]  /*6460*/  ISETP.NE.AND P1, PT, R91, RZ, PT ;  /* 0x000000ff5b00720c */ /* 0x000fe20003f25270 */
[----:B------:R-:W-:Y:S01]  /*6470*/  BSSY B0, `(.L_x_107) ;  /* 0x000000a000007945 */ /* 0x000fe20003800000 */
[----:B------:R-:W-:Y:S11]  /*6480*/  ISETP.NE.AND P0, PT, R90, RZ, PT ;  /* 0x000000ff5a00720c */ /* 0x000ff60003f05270 */
[----:B-1----:R-:W-:Y:S04]  /*6490*/  @P1 IMAD R5, R88, 0x2000, R89 ;  /* 0x0000200058051824 */ /* 0x002fe800078e0259 */
[----:B------:R-:W-:Y:S05]  /*64a0*/  @P1 VIADD R4, R5, UR48 ;  /* 0x0000003005041c36 */ /* 0x000fea0008000000 */
[----:B------:R-:W-:Y:S01]  /*64b0*/  @P1 IADD3 R3, PT, PT, R87, R4, RZ ;  /* 0x0000000457031210 */ /* 0x000fe20007ffe0ff */
[----:B------:R-:W-:Y:S01]  /*64c0*/  @P1 IMAD.IADD R4, R75, 0x1, R4 ;  /* 0x000000014b041824 */ /* 0x000fe200078e0204 */
[----:B------:R-:W-:Y:S06]  /*64d0*/  @P0 BRA `(.L_x_108) ;  /* 0x00000000000c0947 */ /* 0x000fec0003800000 */
[----:B--2---:R-:W-:Y:S04]  /*64e0*/  SHF.L.U32 R0, R74, 0x1f, RZ ;  /* 0x0000001f4a007819 */ /* 0x004fe800000006ff */
[----:B------:R-:W1:Y:S02]  /*64f0*/  SYNCS.PHASECHK.TRANS64.TRYWAIT P0, [R2+URZ+0x80], R0 ;  /* 0x00008000020075a7 */ /* 0x000e6400080011ff */
[----:B-1----:R-:W-:Y:S05]  /*6500*/  @!P0 BRA `(.L_x_109) ;  /* 0x0000002400148947 */ /* 0x002fea0003800000 */
.L_x_108:
[----:B------:R-:W-:Y:S05]  /*6510*/  BSYNC B0 ;  /* 0x0000000000007941 */ /* 0x000fea0003800000 */
.L_x_107:
[----:B------:R-:W-:Y:S02]  /*6520*/  ISETP.NE.AND P0, PT, R91, RZ, PT ;  /* 0x000000ff5b00720c */ /* 0x000fe40003f05270 */
[----:B------:R-:W-:Y:S11]  /*6530*/  IADD3 R88, PT, PT, R88, 0x1, RZ ;  /* 0x0000000158587810 */ /* 0x000ff60007ffe0ff */
[----:B-12---:R-:W-:Y:S01]  /*6540*/  @P0 IMAD.IADD R0, R75, 0x1, R3 ;  /* 0x000000014b000824 */ /* 0x006fe200078e0203 */
[----:B------:R-:W-:Y:S05]  /*6550*/  @P0 WARPSYNC.ALL ;  /* 0x0000000000000948 */ /* 0x000fea0003800000 */
[----:B------:R3:W4:Y:S04]  /*6560*/  @P0 LDSM.16.M88.4 R40, [R5+UR48+0x400] ;  /* 0x000400300528083b */ /* 0x0007280008000200 */
[----:B------:R3:W1:Y:S04]  /*6570*/  @P0 LDSM.16.M88.4 R44, [R4+0x400] ;  /* 0x00040000042c083b */ /* 0x0006680000000200 */
[----:B------:R3:W2:Y:S04]  /*6580*/  @P0 LDSM.16.M88.4 R48, [R3+0x400] ;  /* 0x000400000330083b */ /* 0x0006a80000000200 */
[----:B------:R3:W1:Y:S02]  /*6590*/  @P0 LDSM.16.M88.4 R52, [R0+0x400] ;  /* 0x000400000034083b */ /* 0x0006640000000200 */
.L_x_106:
[----:B------:R-:W-:Y:S05]  /*65a0*/  BSYNC B1 ;  /* 0x0000000000017941 */ /* 0x000fea0003800000 */
.L_x_105:
[----:B--23--:R-:W-:Y:S05]  /*65b0*/  VIADD R0, R34, 0x20 ;  /* 0x0000002022007836 */ /* 0x00cfea0000000000 */
[----:B------:R-:W-:Y:S04]  /*65c0*/  SHF.R.U32.HI R0, RZ, 0x15, R0 ;  /* 0x00000015ff007819 */ /* 0x000fe80000011600 */
[----:B------:R-:W-:Y:S11]  /*65d0*/  LOP3.LUT P0, RZ, R0, 0x3, R69, 0x48, !PT ;  /* 0x0000000300ff7812 */ /* 0x000ff60007804845 */
[----:B------:R-:W-:Y:S02]  /*65e0*/  @!UPT UIADD3 URZ, UPT, UPT, URZ, URZ, URZ ;  /* 0x000000fffffff290 */ /* 0x000fe4000fffe0ff */
[----:B------:R-:W-:Y:S05]  /*65f0*/  @!P0 BRA `(.L_x_110) ;  /* 0x0000000000408947 */ /* 0x000fea0003800000 */
[----:B------:R-:W2:Y:S01]  /*6600*/  LDCU.64 UR8, c[0x4][0x70] ;  /* 0x01000e00ff0877ac */ /* 0x000ea20008000a00 */
[----:B------:R-:W-:Y:S01]  /*6610*/  MOV R3, 0x0 ;  /* 0x0000000000037802 */ /* 0x000fe20000000f00 */
[----:B-1----:R-:W-:Y:S02]  /*6620*/  HFMA2 R12, -RZ, RZ, 0, 5.9604644775390625e-08 ;  /* 0x00000001ff0c7431 */ /* 0x002fe400000001ff */
[----:B------:R-:W-:Y:S02]  /*6630*/  IMAD.MOV.U32 R8, RZ, RZ, 0x192 ;  /* 0x00000192ff087424 */ /* 0x000fe400078e00ff */
[----:B------:R-:W-:Y:S01]  /*6640*/  IMAD.MOV.U32 R13, RZ, RZ, RZ ;  /* 0x000000ffff0d7224 */ /* 0x000fe200078e00ff */
[----:B------:R-:W1:Y:S01]  /*6650*/  LDCU.64 UR6, c[0x4][0x78] ;  /* 0x01000f00ff0677ac */ /* 0x000e620008000a00 */
[----:B------:R-:W3:Y:S01]  /*6660*/  LDC.64 R2, c[0x4][R3] ;  /* 0x0100000003027b82 */ /* 0x000ee20000000a00 */
[----:B------:R-:W5:Y:S01]  /*6670*/  LDCU.64 UR4, c[0x4][0x10] ;  /* 0x01000200ff0477ac */ /* 0x000f620008000a00 */
[----:B--2---:R-:W-:Y:S01]  /*6680*/  MOV R5, UR9 ;  /* 0x0000000900057c02 */ /* 0x004fe20008000f00 */
[----:B------:R-:W-:Y:S01]  /*6690*/  IMAD.U32 R4, RZ, RZ, UR8 ;  /* 0x00000008ff047e24 */ /* 0x000fe2000f8e00ff */
[----:B-1----:R-:W-:Y:S01]  /*66a0*/  MOV R7, UR7 ;  /* 0x0000000700077c02 */ /* 0x002fe20008000f00 */
[----:B------:R-:W-:Y:S01]  /*66b0*/  IMAD.U32 R6, RZ, RZ, UR6 ;  /* 0x00000006ff067e24 */ /* 0x000fe2000f8e00ff */
[----:B-----5:R-:W-:Y:S01]  /*66c0*/  MOV R11, UR5 ;  /* 0x00000005000b7c02 */ /* 0x020fe20008000f00 */
[----:B------:R-:W-:Y:S02]  /*66d0*/  IMAD.U32 R10, RZ, RZ, UR4 ;  /* 0x00000004ff0a7e24 */ /* 0x000fe4000f8e00ff */
[----:B------:R-:W-:Y:S07]  /*66e0*/  LEPC R20, `(.L_x_110) ;  /* 0x000000001014794e */ /* 0x000fee0000000000 */
[----:B---34-:R-:W-:Y:S05]  /*66f0*/  CALL.ABS.NOINC R2 ;  /* 0x0000000002007343 */ /* 0x018fea0003c00000 */
.L_x_110:
[----:B------:R-:W-:Y:S05]  /*6700*/  WARPSYNC.ALL ;  /* 0x0000000000007948 */ /* 0x000fea0003800000 */
[----:B------:R-:W-:Y:S01]  /*6710*/  R2UR UR4, R34 ;  /* 0x00000000220472ca */ /* 0x000fe200000e0000 */
[----:B------:R-:W-:Y:S01]  /*6720*/  BSSY.RECONVERGENT B0, `(.L_x_111) ;  /* 0x0000040000007945 */ /* 0x000fe20003800200 */
[----:B------:R-:W-:Y:S02]  /*6730*/  ISETP.NE.AND P6, PT, R81, RZ, PT ;  /* 0x000000ff5100720c */ /* 0x000fe40003fc5270 */
[----:B------:R-:W-:Y:S02]  /*6740*/  ISETP.NE.AND P0, PT, R77, RZ, PT ;  /* 0x000000ff4d00720c */ /* 0x000fe40003f05270 */
[----:B------:R-:W-:Y:S07]  /*6750*/  MOV R20, UR51 ;  /* 0x0000003300147c02 */ /* 0x000fee0008000f00 */
[----:B-1----:R-:W1:Y:S02]  /*6760*/  LDTM.16dp128bit.x8 R4, tmem[UR4+0x20] ;  /* 0x00002004000479ee */ /* 0x002e640008180000 */
[----:B------:R-:W-:Y:S01]  /*6770*/  @P6 LEA R20, R20, UR48, 0x3 ;  /* 0x0000003014146c11 */ /* 0x000fe2000f8e18ff */
[C---:B-1----:R-:W-:Y:S01]  /*6780*/  FMUL R0, R33.reuse, R4 ;  /* 0x0000000421007220 */ /* 0x042fe20000400000 */
[C---:B------:R-:W-:Y:S01]  /*6790*/  FMUL R2, R33.reuse, R5 ;  /* 0x0000000521027220 */ /* 0x040fe20000400000 */
[C---:B------:R-:W-:Y:S01]  /*67a0*/  FMUL R3, R33.reuse, R6 ;  /* 0x0000000621037220 */ /* 0x040fe20000400000 */
[----:B------:R-:W-:Y:S01]  /*67b0*/  FMUL R7, R33, R7 ;  /* 0x0000000721077220 */ /* 0x000fe20000400000 */
[----:B----4-:R-:W-:Y:S01]  /*67c0*/  FFMA R36, R35, R40, R0 ;  /* 0x0000002823247223 */ /* 0x010fe20000000000 */
        /* <DEDUP_REMOVED lines=28> */
[----:B------:R1:W-:Y:S01]  /*6990*/  STSM.16.M88.4 [R83+0x2000], R8 ;  /* 0x0020000853007844 */ /* 0x0003e20000000200 */
[----:B------:R-:W-:Y:S01]  /*69a0*/  FFMA R15, R35, R55, R19 ;  /* 0x00000037230f7223 */ /* 0x000fe20000000013 */
[----:B------:R-:W-:Y:S02]  /*69b0*/  MOV R16, UR37 ;  /* 0x0000002500107c02 */ /* 0x000fe40008000f00 */
[----:B------:R-:W-:Y:S02]  /*69c0*/  @P6 IADD3 R17, PT, PT, R20, 0xa0, RZ ;  /* 0x000000a014116810 */ /* 0x000fe40007ffe0ff */
[----:B------:R1:W-:Y:S01]  /*69d0*/  STSM.16.M88.4 [R85+0x2000], R12 ;  /* 0x0020000c55007844 */ /* 0x0003e20000000200 */
[----:B------:R-:W-:Y:S02]  /*69e0*/  LEA R0, R88, UR48, 0x3 ;  /* 0x0000003058007c11 */ /* 0x000fe4000f8e18ff */
[----:B------:R-:W-:Y:S01]  /*69f0*/  @P6 PRMT R16, R16, 0x654, R17 ;  /* 0x0000065410106816 */ /* 0x000fe20000000011 */
[----:B------:R-:W-:Y:S01]  /*6a00*/  @!PT LDS RZ, [RZ] ;  /* 0x00000000fffff984 */ /* 0x000fe20000000800 */
[----:B------:R-:W-:Y:S01]  /*6a10*/  @!PT LDS RZ, [RZ] ;  /* 0x00000000fffff984 */ /* 0x000fe20000000800 */
[----:B------:R-:W-:Y:S01]  /*6a20*/  @!PT LDS RZ, [RZ] ;  /* 0x00000000fffff984 */ /* 0x000fe20000000800 */
[----:B------:R-:W-:Y:S01]  /*6a30*/  @!PT LDS RZ, [RZ] ;  /* 0x00000000fffff984 */ /* 0x000fe20000000800 */
[----:B------:R2:W-:Y:S06]  /*6a40*/  MEMBAR.ALL.CTA ;  /* 0x0000000000007992 */ /* 0x0005ec0000008000 */
[----:B--2---:R-:W2:Y:S01]  /*6a50*/  FENCE.VIEW.ASYNC.S ;  /* 0x00000000000073c6 */ /* 0x004ea20000000000 */
[----:B------:R-:W-:Y:S01]  /*6a60*/  @P6 SHF.L.U32 R2, R74, 0x1f, RZ ;  /* 0x0000001f4a026819 */ /* 0x000fe200000006ff */
[----:B--2---:R-:W-:Y:S06]  /*6a70*/  BAR.SYNC.DEFER_BLOCKING 0x1, 0x80 ;  /* 0x0042000000007b1d */ /* 0x004fec0000010000 */
[----:B------:R-:W-:Y:S05]  /*6a80*/  @P0 BRA `(.L_x_112) ;  /* 0x0000000000240947 */ /* 0x000fea0003800000 */
[----:B------:R-:W-:Y:S02]  /*6a90*/  UIADD3 UR8, UP0, UPT, UR52, 0x680, URZ ;  /* 0x0000068034087890 */ /* 0x000fe4000ff1e0ff */
[----:B------:R-:W-:Y:S02]  /*6aa0*/  UIADD3 UR5, UPT, UPT, UR41, 0x20, URZ ;  /* 0x0000002029057890 */ /* 0x000fe4000fffe0ff */
[----:B------:R-:W-:Y:S02]  /*6ab0*/  UIADD3 UR4, UPT, UPT, UR48, 0x2400, URZ ;  /* 0x0000240030047890 */ /* 0x000fe4000fffe0ff */
[----:B------:R-:W-:Y:S01]  /*6ac0*/  UIADD3.X UR9, UPT, UPT, URZ, UR53, URZ, UP0, !UPT ;  /* 0x00000035ff097290 */ /* 0x000fe200087fe4ff */
[----:B------:R-:W-:Y:S01]  /*6ad0*/  UMOV UR6, UR42 ;  /* 0x0000002a00067c82 */ /* 0x000fe20008000000 */
[----:B------:R-:W-:Y:S07]  /*6ae0*/  UMOV UR7, UR36 ;  /* 0x0000002400077c82 */ /* 0x000fee0008000000 */
[----:B------:R2:W-:Y:S01]  /*6af0*/  UTMASTG.3D [UR4], [UR8] ;  /* 0x00000004080073b5 */ /* 0x0005e20008010000 */
[----:B------:R0:W-:Y:S01]  /*6b00*/  UTMACMDFLUSH ;  /* 0x00000000000079b7 */ /* 0x0001e20000000000 */
[----:B--2---:R-:W-:Y:S04]  /*6b10*/  DEPBAR.LE SB0, 0x1 ;  /* 0x000080400000791a */ /* 0x004fe80000000000 */
.L_x_112:
[----:B------:R-:W-:Y:S05]  /*6b20*/  BSYNC.RECONVERGENT B0 ;  /* 0x0000000000007941 */ /* 0x000fea0003800200 */
.L_x_111:
[----:B------:R-:W-:Y:S01]  /*6b30*/  BAR.SYNC.DEFER_BLOCKING 0x1, 0x80 ;  /* 0x0042000000007b1d */ /* 0x000fe20000010000 */
[----:B------:R-:W-:Y:S04]  /*6b40*/  UIADD3 UR40, UPT, UPT, UR51, 0x1, URZ ;  /* 0x0000000133287890 */ /* 0x000fe8000fffe0ff */
[----:B------:R-:W-:Y:S04]  /*6b50*/  UISETP.NE.AND UP0, UPT, UR40, 0x4, UPT ;  /* 0x000000042800788c */ /* 0x000fe8000bf05270 */
[----:B------:R-:W-:Y:S01]  /*6b60*/  USEL UR40, UR40, URZ, UP0 ;  /* 0x000000ff28287287 */ /* 0x000fe20008000000 */
[----:B------:R2:W-:Y:S01]  /*6b70*/  @P6 SYNCS.ARRIVE.TRANS64.RED.A1T0 RZ, [R16+URZ], RZ ;  /* 0x000000ff10ff69a7 */ /* 0x0005e200081004ff */
[----:B------:R-:W-:Y:S01]  /*6b80*/  BSSY B1, `(.L_x_113) ;  /* 0x0000018000017945 */ /* 0x000fe20003800000 */
[----:B------:R-:W3:Y:S02]  /*6b90*/  @P6 SYNCS.PHASECHK.TRANS64.TRYWAIT P0, [R0+URZ+0x80], R2 ;  /* 0x00008002000065a7 */ /* 0x000ee400080011ff */
[----:B---3--:R-:W-:Y:S01]  /*6ba0*/  @P6 SEL R90, RZ, 0x1, !P0 ;  /* 0x00000001ff5a6807 */ /* 0x008fe20004000000 */
[----:B--2---:R-:W-:Y:S06]  /*6bb0*/  @!P6 BRA `(.L_x_114) ;  /* 0x000000000050e947 */ /* 0x004fec0003800000 */
        /* <DEDUP_REMOVED lines=8> */
[----:B------:R-:W-:Y:S04]  /*6c40*/  SHF.L.U32 R5, R74, 0x1f, RZ ;  /* 0x0000001f4a057819 */ /* 0x000fe800000006ff */
[----:B------:R-:W1:Y:S02]  /*6c50*/  SYNCS.PHASECHK.TRANS64.TRYWAIT P0, [R0+URZ+0x80], R5 ;  /* 0x00008005000075a7 */ /* 0x000e6400080011ff */
[----:B-1----:R-:W-:Y:S05]  /*6c60*/  @!P0 BRA `(.L_x_117) ;  /* 0x0000001c00508947 */ /* 0x002fea0003800000 */
.L_x_116:
[----:B------:R-:W-:Y:S05]  /*6c70*/  BSYNC B0 ;  /* 0x0000000000007941 */ /* 0x000fea0003800000 */
.L_x_115:
[----:B------:R-:W-:Y:S02]  /*6c80*/  ISETP.NE.AND P0, PT, R91, RZ, PT ;  /* 0x000000ff5b00720c */ /* 0x000fe40003f05270 */
[----:B------:R-:W-:Y:S11]  /*6c90*/  IADD3 R88, PT, PT, R88, 0x1, RZ ;  /* 0x0000000158587810 */ /* 0x000ff60007ffe0ff */
[----:B-1----:R-:W-:Y:S01]  /*6ca0*/  @P0 IMAD.IADD R0, R75, 0x1, R2 ;  /* 0x000000014b000824 */ /* 0x002fe200078e0202 */
[----:B------:R-:W-:Y:S05]  /*6cb0*/  @P0 WARPSYNC.ALL ;  /* 0x0000000000000948 */ /* 0x000fea0003800000 */
[----:B------:R2:W3:Y:S04]  /*6cc0*/  @P0 LDSM.16.M88.4 R40, [R4+UR48+0x400] ;  /* 0x000400300428083b */ /* 0x0004e80008000200 */
[----:B------:R2:W4:Y:S04]  /*6cd0*/  @P0 LDSM.16.M88.4 R44, [R3+0x400] ;  /* 0x00040000032c083b */ /* 0x0005280000000200 */
[----:B------:R2:W1:Y:S04]  /*6ce0*/  @P0 LDSM.16.M88.4 R48, [R2+0x400] ;  /* 0x000400000230083b */ /* 0x0004680000000200 */
[----:B------:R2:W1:Y:S02]  /*6cf0*/  @P0 LDSM.16.M88.4 R52, [R0+0x400] ;  /* 0x000400000034083b */ /* 0x0004640000000200 */
.L_x_114:
[----:B------:R-:W-:Y:S05]  /*6d00*/  BSYNC B1 ;  /* 0x0000000000017941 */ /* 0x000fea0003800000 */
.L_x_113:
[----:B--2---:R-:W-:Y:S05]  /*6d10*/  VIADD R0, R34, 0x40 ;  /* 0x0000004022007836 */ /* 0x004fea0000000000 */
        /* <DEDUP_REMOVED lines=20> */
.L_x_118:
        /* <DEDUP_REMOVED lines=12> */
[----:B---3--:R-:W-:Y:S01]  /*6f20*/  FFMA R36, R35, R40, R0 ;  /* 0x0000002823247223 */ /* 0x008fe20000000000 */
[----:B------:R-:W-:Y:S01]  /*6f30*/  FMUL R4, R33, R8 ;  /* 0x0000000821047220 */ /* 0x000fe20000400000 */
[----:B------:R-:W-:Y:S01]  /*6f40*/  FFMA R37, R35, R41, R2 ;  /* 0x0000002923257223 */ /* 0x000fe20000000002 */
        /* <DEDUP_REMOVED lines=51> */
.L_x_120:
[----:B------:R-:W-:Y:S05]  /*7280*/  BSYNC.RECONVERGENT B0 ;  /* 0x0000000000007941 */ /* 0x000fea0003800200 */
.L_x_119:
        /* <DEDUP_REMOVED lines=12> */
[----:B------:R-:W-:Y:S04]  /*7350*/  @P1 IMAD R88, R88, 0x2000, R89 ;  /* 0x0000200058581824 */ /* 0x000fe800078e0259 */
[----:B------:R-:W-:Y:S05]  /*7360*/  @P1 VIADD R3, R88, UR48 ;  /* 0x0000003058031c36 */ /* 0x000fea0008000000 */
[----:B------:R-:W-:Y:S01]  /*7370*/  @P1 IADD3 R87, PT, PT, R87, R3, RZ ;  /* 0x0000000357571210 */ /* 0x000fe20007ffe0ff */
[----:B------:R-:W-:Y:S01]  /*7380*/  @P1 IMAD.IADD R3, R75, 0x1, R3 ;  /* 0x000000014b031824 */ /* 0x000fe200078e0203 */
[----:B------:R-:W-:Y:S06]  /*7390*/  @P0 BRA `(.L_x_124) ;  /* 0x00000000000c0947 */ /* 0x000fec0003800000 */
[----:B------:R-:W-:Y:S04]  /*73a0*/  SHF.L.U32 R0, R74, 0x1f, RZ ;  /* 0x0000001f4a007819 */ /* 0x000fe800000006ff */
[----:B------:R-:W2:Y:S02]  /*73b0*/  SYNCS.PHASECHK.TRANS64.TRYWAIT P0, [R2+URZ+0x80], R0 ;  /* 0x00008000020075a7 */ /* 0x000ea400080011ff */
[----:B--2---:R-:W-:Y:S05]  /*73c0*/  @!P0 BRA `(.L_x_125) ;  /* 0x00000014008c8947 */ /* 0x004fea0003800000 */
.L_x_124:
[----:B------:R-:W-:Y:S05]  /*73d0*/  BSYNC B0 ;  /* 0x0000000000007941 */ /* 0x000fea0003800000 */
.L_x_123:
[----:B------:R-:W-:Y:S11]  /*73e0*/  ISETP.NE.AND P0, PT, R91, RZ, PT ;  /* 0x000000ff5b00720c */ /* 0x000ff60003f05270 */
[----:B------:R-:W-:Y:S02]  /*73f0*/  @!UPT UIADD3 URZ, UPT, UPT, URZ, URZ, URZ ;  /* 0x000000fffffff290 */ /* 0x000fe4000fffe0ff */
[----:B--2---:R-:W-:Y:S01]  /*7400*/  @P0 IADD3 R0, PT, PT, R75, R87, RZ ;  /* 0x000000574b000210 */ /* 0x004fe20007ffe0ff */
[----:B------:R-:W-:Y:S05]  /*7410*/  @P0 WARPSYNC.ALL ;  /* 0x0000000000000948 */ /* 0x000fea0003800000 */
[----:B------:R2:W3:Y:S04]  /*7420*/  @P0 LDSM.16.M88.4 R40, [R88+UR48+0x400] ;  /* 0x000400305828083b */ /* 0x0004e80008000200 */
[----:B------:R2:W4:Y:S04]  /*7430*/  @P0 LDSM.16.M88.4 R44, [R3+0x400] ;  /* 0x00040000032c083b */ /* 0x0005280000000200 */
[----:B------:R2:W1:Y:S04]  /*7440*/  @P0 LDSM.16.M88.4 R48, [R87+0x400] ;  /* 0x000400005730083b */ /* 0x0004680000000200 */
[----:B------:R2:W1:Y:S02]  /*7450*/  @P0 LDSM.16.M88.4 R52, [R0+0x400] ;  /* 0x000400000034083b */ /* 0x0004640000000200 */
.L_x_122:
[----:B------:R-:W-:Y:S05]  /*7460*/  BSYNC B1 ;  /* 0x0000000000017941 */ /* 0x000fea0003800000 */
.L_x_121:
        /* <DEDUP_REMOVED lines=21> */
.L_x_126:
[----:B------:R-:W-:Y:S01]  /*75c0*/  ISETP.NE.AND P0, PT, R77, RZ, PT ;  /* 0x000000ff4d00720c */ /* 0x000fe20003f05270 */
[----:B------:R-:W-:Y:S05]  /*75d0*/  WARPSYNC.ALL ;  /* 0x0000000000007948 */ /* 0x000fea0003800000 */
[----:B------:R-:W-:Y:S01]  /*75e0*/  R2UR UR4, R34 ;  /* 0x00000000220472ca */ /* 0x000fe200000e0000 */
[----:B------:R-:W-:Y:S01]  /*75f0*/  BSSY.RECONVERGENT B0, `(.L_x_127) ;  /* 0x000003c000007945 */ /* 0x000fe20003800200 */
[----:B------:R-:W-:Y:S11]  /*7600*/  R2UR UR5, R86 ;  /* 0x00000000560572ca */ /* 0x000ff600000e0000 */
[----:B-1----:R-:W1:Y:S01]  /*7610*/  LDTM.16dp128bit.x8 R4, tmem[UR4+0x60] ;  /* 0x00006004000479ee */ /* 0x002e620008180000 */
[----:B------:R-:W-:Y:S01]  /*7620*/  NOP ;  /* 0x0000000000007918 */ /* 0x000fe20000000000 */
[----:B------:R-:W-:Y:S04]  /*7630*/  UIADD3 UR5, UPT, UPT, UR5, 0x110, URZ ;  /* 0x0000011005057890 */ /* 0x000fe8000fffe0ff */
[----:B------:R-:W-:Y:S09]  /*7640*/  UPRMT UR5, UR37, 0x654, UR5 ;  /* 0x0000065425057896 */ /* 0x000ff20008000005 */
[----:B-1----:R-:W-:Y:S01]  /*7650*/  SYNCS.ARRIVE.TRANS64.RED.A1T0 RZ, [UR5], RZ ;  /* 0x000000ffffff79a7 */ /* 0x002fe20008100405 */
[C---:B------:R-:W-:Y:S01]  /*7660*/  FMUL R0, R33.reuse, R4 ;  /* 0x0000000421007220 */ /* 0x040fe20000400000 */
        /* <DEDUP_REMOVED lines=33> */
[----:B------:R-:W-:Y:S05]  /*7880*/  FFMA R15, R35, R55, R19 ;  /* 0x00000037230f7223 */ /* 0x000fea0000000013 */
[----:B------:R1:W-:Y:S01]  /*7890*/  STSM.16.M88.4 [R85+0x6000], R12 ;  /* 0x0060000c55007844 */ /* 0x0003e20000000200 */
        /* <DEDUP_REMOVED lines=17> */
.L_x_128:
[----:B------:R-:W-:Y:S05]  /*79b0*/  BSYNC.RECONVERGENT B0 ;  /* 0x0000000000007941 */ /* 0x000fea0003800200 */
.L_x_127:
[----:B------:R-:W-:Y:S01]  /*79c0*/  BAR.SYNC.DEFER_BLOCKING 0x1, 0x80 ;  /* 0x0042000000007b1d */ /* 0x000fe20000010000 */
[----:B------:R-:W-:Y:S01]  /*79d0*/  UISETP.NE.AND UP0, UPT, UR49, -0x4, UPT ;  /* 0xfffffffc3100788c */ /* 0x000fe2000bf05270 */
[----:B------:R-:W-:Y:S08]  /*79e0*/  IADD3 R31, PT, PT, R31, 0x1, RZ ;  /* 0x000000011f1f7810 */ /* 0x000ff00007ffe0ff */
[----:B------:R-:W-:Y:S05]  /*79f0*/  BRA.U !UP0, `(.L_x_129) ;  /* 0x0000000108287547 */ /* 0x000fea000b800000 */
[----:B------:R-:W-:Y:S01]  /*7a00*/  ISETP.NE.AND P0, PT, R81, RZ, PT ;  /* 0x000000ff5100720c */ /* 0x000fe20003f05270 */
[----:B------:R-:W-:Y:S01]  /*7a10*/  IMAD.U32 R2, RZ, RZ, UR51 ;  /* 0x00000033ff027e24 */ /* 0x000fe2000f8e00ff */
[----:B------:R-:W-:Y:S01]  /*7a20*/  UIADD3 UR51, UPT, UPT, UR51, 0x1, URZ ;  /* 0x0000000133337890 */ /* 0x000fe2000fffe0ff */
[----:B------:R-:W-:Y:S03]  /*7a30*/  IMAD.U32 R0, RZ, RZ, UR37 ;  /* 0x00000025ff007e24 */ /* 0x000fe6000f8e00ff */
[----:B------:R-:W-:Y:S04]  /*7a40*/  UISETP.NE.AND UP0, UPT, UR51, 0x4, UPT ;  /* 0x000000043300788c */ /* 0x000fe8000bf05270 */
[----:B------:R-:W-:Y:S03]  /*7a50*/  USEL UR51, UR51, URZ, UP0 ;  /* 0x000000ff33337287 */ /* 0x000fe60008000000 */
[----:B------:R-:W-:Y:S05]  /*7a60*/  @P0 LEA R2, R2, UR48, 0x3 ;  /* 0x0000003002020c11 */ /* 0x000fea000f8e18ff */
[----:B------:R-:W-:Y:S05]  /*7a70*/  @P0 VIADD R2, R2, 0xa0 ;  /* 0x000000a002020836 */ /* 0x000fea0000000000 */
[----:B------:R-:W-:Y:S04]  /*7a80*/  @P0 PRMT R0, R0, 0x654, R2 ;  /* 0x0000065400000816 */ /* 0x000fe80000000002 */
[----:B------:R2:W-:Y:S03]  /*7a90*/  @P0 SYNCS.ARRIVE.TRANS64.RED.A1T0 RZ, [R0+URZ], RZ ;  /* 0x000000ff00ff09a7 */ /* 0x0005e600081004ff */
.L_x_129:
[----:B------:R-:W-:Y:S01]  /*7aa0*/  ISETP.NE.AND P2, PT, R78, RZ, PT ;  /* 0x000000ff4e00720c */ /* 0x000fe20003f45270 */
[----:B------:R-:W-:Y:S01]  /*7ab0*/  UIADD3 UR49, UPT, UPT, UR49, 0x4, URZ ;  /* 0x0000000431317890 */ /* 0x000fe2000fffe0ff */
[----:B------:R-:W-:Y:S01]  /*7ac0*/  ISETP.NE.AND P0, PT, R80, 0x2, PT ;  /* 0x000000025000780c */ /* 0x000fe20003f05270 */
[----:B-1----:R-:W-:Y:S01]  /*7ad0*/  IMAD.IADD R14, R29, 0x1, R62 ;  /* 0x000000011d0e7824 */ /* 0x002fe200078e023e */
[----:B------:R-:W-:Y:S01]  /*7ae0*/  ISETP.NE.AND P1, PT, R31, 0x4, PT ;  /* 0x000000041f00780c */ /* 0x000fe20003f25270 */
[----:B------:R-:W-:Y:S01]  /*7af0*/  IMAD.IADD R15, R30, 0x1, R63 ;  /* 0x000000011e0f7824 */ /* 0x000fe200078e023f */
[----:B------:R-:W-:Y:S02]  /*7b00*/  SEL R2, RZ, 0x1, P0 ;  /* 0x00000001ff027807 */ /* 0x000fe40000000000 */
[----:B--2---:R-:W-:Y:S02]  /*7b10*/  SEL R0, RZ, 0x1, P1 ;  /* 0x00000001ff007807 */ /* 0x004fe40000800000 */
[----:B------:R-:W-:Y:S02]  /*7b20*/  LOP3.LUT R72, R72, R2, RZ, 0x3c, !PT ;  /* 0x0000000248487212 */ /* 0x000fe400078e3cff */
[----:B------:R-:W-:Y:S02]  /*7b30*/  LOP3.LUT R73, R73, R0, RZ, 0x3c, !PT ;  /* 0x0000000049497212 */ /* 0x000fe400078e3cff */
[----:B------:R-:W-:Y:S02]  /*7b40*/  @P2 R2UR UR36, R71 ;  /* 0x00000000472422ca */ /* 0x000fe400000e0000 */
[----:B------:R-:W-:Y:S02]  /*7b50*/  SEL R80, R80, RZ, P0 ;  /* 0x000000ff50507207 */ /* 0x000fe40000000000 */
[----:B------:R-:W-:Y:S01]  /*7b60*/  SEL R31, R31, RZ, P1 ;  /* 0x000000ff1f1f7207 */ /* 0x000fe20000800000 */
[----:B------:R-:W-:Y:S10]  /*7b70*/  @P2 BRA `(.L_x_130) ;  /* 0xffffffd400082947 */ /* 0x000ff4000383ffff */
[----:B------:R-:W-:-:S09]  /*7b80*/  UISETP.NE.AND UP0, UPT, UR50, URZ, UPT ;  /* 0x000000ff3200728c */ /* 0x000fd2000bf05270 */
[----:B------:R-:W-:Y:S05]  /*7b90*/  BRA.U !UP0, `(.L_x_131) ;  /* 0x0000000108487547 */ /* 0x000fea000b800000 */
[----:B------:R-:W1:Y:S02]  /*7ba0*/  LDCU.64 UR4, c[0x0][0x890] ;  /* 0x00011200ff0477ac */ /* 0x000e640008000a00 */
[----:B-1----:R-:W-:-:S04]  /*7bb0*/  UISETP.NE.U32.AND UP0, UPT, UR4, URZ, UPT ;  /* 0x000000ff0400728c */ /* 0x002fc8000bf05070 */
[----:B------:R-:W-:-:S09]  /*7bc0*/  UISETP.NE.AND.EX UP0, UPT, UR5, URZ, UPT, UP0 ;  /* 0x000000ff0500728c */ /* 0x000fd2000bf05300 */
[----:B------:R-:W-:Y:S05]  /*7bd0*/  BRA.U UP0, `(.L_x_132) ;  /* 0x00000001000c7547 */ /* 0x000fea000b800000 */
[----:B------:R-:W-:-:S13]  /*7be0*/  FSETP.NEU.AND P0, PT, R35, RZ, PT ;  /* 0x000000ff2300720b */ /* 0x000fda0003f0d000 */
[----:B------:R-:W-:Y:S05]  /*7bf0*/  @!P0 EXIT ;  /* 0x000000000000894d */ /* 0x000fea0003800000 */
[----:B------:R-:W-:Y:S05]  /*7c00*/  BRA `(.L_x_131) ;  /* 0x00000000002c7947 */ /* 0x000fea0003800000 */
.L_x_132:
[----:B------:R-:W-:Y:S01]  /*7c10*/  ISETP.NE.AND P0, PT, R79, RZ, PT ;  /* 0x000000ff4f00720c */ /* 0x000fe20003f05270 */
[----:B------:R-:W-:-:S12]  /*7c20*/  BSSY.RECONVERGENT B0, `(.L_x_131) ;  /* 0x0000009000007945 */ /* 0x000fd80003800200 */
[----:B------:R-:W-:Y:S05]  /*7c30*/  @P0 BRA `(.L_x_133) ;  /* 0x0000000000140947 */ /* 0x000fea0003800000 */
[----:B------:R-:W1:Y:S02]  /*7c40*/  LDCU.64 UR4, c[0x0][0x888] ;  /* 0x00011100ff0477ac */ /* 0x000e640008000a00 */
[----:B-1----:R-:W-:-:S04]  /*7c50*/  ISETP.NE.U32.AND P0, PT, RZ, UR4, PT ;  /* 0x00000004ff007c0c */ /* 0x002fc8000bf05070 */
[----:B------:R-:W-:-:S13]  /*7c60*/  ISETP.NE.AND.EX P0, PT, RZ, UR5, PT, P0 ;  /* 0x00000005ff007c0c */ /* 0x000fda000bf05300 */
[----:B------:R-:W-:Y:S05]  /*7c70*/  @!P0 EXIT ;  /* 0x000000000000894d */ /* 0x000fea0003800000 */
[----:B------:R-:W-:Y:S05]  /*7c80*/  BRA `(.L_x_134) ;  /* 0x0000000000087947 */ /* 0x000fea0003800000 */
.L_x_133:
[----:B------:R-:W-:-:S13]  /*7c90*/  FSETP.NEU.AND P0, PT, R35, RZ, PT ;  /* 0x000000ff2300720b */ /* 0x000fda0003f0d000 */
[----:B------:R-:W-:Y:S05]  /*7ca0*/  @!P0 EXIT ;  /* 0x000000000000894d */ /* 0x000fea0003800000 */
.L_x_134:
[----:B------:R-:W-:Y:S05]  /*7cb0*/  BSYNC.RECONVERGENT B0 ;  /* 0x0000000000007941 */ /* 0x000fea0003800200 */
.L_x_131:
[----:B------:R-:W-:Y:S01]  /*7cc0*/  ULEA UR4, UR51, UR48, 0x3 ;  /* 0x0000003033047291 */ /* 0x000fe2000f8e18ff */
[----:B------:R-:W-:-:S04]  /*7cd0*/  DEPBAR.LE SB0, 0x0 ;  /* 0x000080000000791a */ /* 0x000fc80000000000 */
[----:B------:R-:W-:-:S04]  /*7ce0*/  UIADD3 UR4, UPT, UPT, UR4, 0xa0, URZ ;  /* 0x000000a004047890 */ /* 0x000fc8000fffe0ff */
[----:B------:R-:W-:-:S09]  /*7cf0*/  UPRMT UR4, UR37, 0x654, UR4 ;  /* 0x0000065425047896 */ /* 0x000fd20008000004 */
[----:B------:R-:W-:Y:S01]  /*7d00*/  SYNCS.ARRIVE.TRANS64.RED.A1T0 RZ, [UR4], RZ ;  /* 0x000000ffffff79a7 */ /* 0x000fe20008100404 */
[----:B------:R-:W-:Y:S05]  /*7d10*/  EXIT ;  /* 0x000000000000794d */ /* 0x000fea0003800000 */
.L_x_19:
[----:B--2---:R2:W1:Y:S02]  /*7d20*/  SYNCS.PHASECHK.TRANS64.TRYWAIT P0, [R2+URZ+0x140], R3 ;  /* 0x00014003020075a7 */ /* 0x00446400080011ff */
[----:B-1----:R-:W-:Y:S05]  /*7d30*/  @!P0 NANOSLEEP.SYNCS 0x989680 ;  /* 0x009896800000895d */ /* 0x002fea0003900000 */
[----:B------:R-:W1:Y:S02]  /*7d40*/  @!P0 SYNCS.PHASECHK.TRANS64 P0, [R2+URZ+0x140], R3 ;  /* 0x00014003020085a7 */ /* 0x000e6400080010ff */
[----:B-1----:R-:W-:Y:S05]  /*7d50*/  @!P0 BRA `(.L_x_19) ;  /* 0xfffffffc00f08947 */ /* 0x002fea000383ffff */
[----:B------:R-:W-:Y:S05]  /*7d60*/  BRA `(.L_x_135) ;  /* 0xffffff98003c7947 */ /* 0x000fea000383ffff */
.L_x_22:
[----:B-1----:R-:W-:-:S07]  /*7d70*/  MOV R2, UR33 ;  /* 0x0000002100027c02 */ /* 0x002fce0008000f00 */
.L_x_136:
[----:B-1----:R1:W2:Y:S02]  /*7d80*/  SYNCS.PHASECHK.TRANS64.TRYWAIT P0, [R2+URZ+0x40], R4 ;  /* 0x00004004020075a7 */ /* 0x0022a400080011ff */
[----:B--2---:R-:W-:Y:S05]  /*7d90*/  @!P0 NANOSLEEP.SYNCS 0x989680 ;  /* 0x009896800000895d */ /* 0x004fea0003900000 */
[----:B------:R-:W2:Y:S02]  /*7da0*/  @!P0 SYNCS.PHASECHK.TRANS64 P0, [R2+URZ+0x40], R4 ;  /* 0x00004004020085a7 */ /* 0x000ea400080010ff */
[----:B--2---:R-:W-:Y:S05]  /*7db0*/  @!P0 BRA `(.L_x_136) ;  /* 0xfffffffc00f08947 */ /* 0x004fea000383ffff */
[----:B------:R-:W-:Y:S05]  /*7dc0*/  BRA `(.L_x_21) ;  /* 0xffffff98008c7947 */ /* 0x000fea000383ffff */
.L_x_28:
[----:B-1----:R-:W-:-:S07]  /*7dd0*/  MOV R2, UR17 ;  /* 0x0000001100027c02 */ /* 0x002fce0008000f00 */
.L_x_137:
[----:B-1----:R1:W2:Y:S02]  /*7de0*/  SYNCS.PHASECHK.TRANS64.TRYWAIT P0, [R2+URZ+0x40], R4 ;  /* 0x00004004020075a7 */ /* 0x0022a400080011ff */
[----:B--2---:R-:W-:Y:S05]  /*7df0*/  @!P0 NANOSLEEP.SYNCS 0x989680 ;  /* 0x009896800000895d */ /* 0x004fea0003900000 */
[----:B------:R-:W2:Y:S02]  /*7e00*/  @!P0 SYNCS.PHASECHK.TRANS64 P0, [R2+URZ+0x40], R4 ;  /* 0x00004004020085a7 */ /* 0x000ea400080010ff */
[----:B--2---:R-:W-:Y:S05]  /*7e10*/  @!P0 BRA `(.L_x_137) ;  /* 0xfffffffc00f08947 */ /* 0x004fea000383ffff */
[----:B------:R-:W-:Y:S05]  /*7e20*/  BRA `(.L_x_27) ;  /* 0xffffff9c00347947 */ /* 0x000fea000383ffff */
.L_x_32:
[----:B-1----:R1:W2:Y:S02]  /*7e30*/  SYNCS.PHASECHK.TRANS64.TRYWAIT P0, [R2+URZ+0xd0], R3 ;  /* 0x0000d003020075a7 */ /* 0x0022a400080011ff */
[----:B--2---:R-:W-:Y:S05]  /*7e40*/  @!P0 NANOSLEEP.SYNCS 0x989680 ;  /* 0x009896800000895d */ /* 0x004fea0003900000 */
[----:B------:R-:W2:Y:S02]  /*7e50*/  @!P0 SYNCS.PHASECHK.TRANS64 P0, [R2+URZ+0xd0], R3 ;  /* 0x0000d003020085a7 */ /* 0x000ea400080010ff */
[----:B--2---:R-:W-:Y:S05]  /*7e60*/  @!P0 BRA `(.L_x_32) ;  /* 0xfffffffc00f08947 */ /* 0x004fea000383ffff */
[----:B------:R-:W-:Y:S05]  /*7e70*/  BRA `(.L_x_138) ;  /* 0xffffff9c00c47947 */ /* 0x000fea000383ffff */
.L_x_36:
[----:B----4-:R-:W-:-:S07]  /*7e80*/  MOV R0, UR5 ;  /* 0x0000000500007c02 */ /* 0x010fce0008000f00 */
.L_x_139:
[----:B-1----:R1:W2:Y:S02]  /*7e90*/  SYNCS.PHASECHK.TRANS64.TRYWAIT P0, [R0+URZ], R2 ;  /* 0x00000002000075a7 */ /* 0x0022a400080011ff */
[----:B--2---:R-:W-:Y:S05]  /*7ea0*/  @!P0 NANOSLEEP.SYNCS 0x989680 ;  /* 0x009896800000895d */ /* 0x004fea0003900000 */
[----:B------:R-:W2:Y:S02]  /*7eb0*/  @!P0 SYNCS.PHASECHK.TRANS64 P0, [R0+URZ], R2 ;  /* 0x00000002000085a7 */ /* 0x000ea400080010ff */
[----:B--2---:R-:W-:Y:S05]  /*7ec0*/  @!P0 BRA `(.L_x_139) ;  /* 0xfffffffc00f08947 */ /* 0x004fea000383ffff */
[----:B------:R-:W-:Y:S05]  /*7ed0*/  BRA `(.L_x_140) ;  /* 0xffffffa400347947 */ /* 0x000fea000383ffff */
.L_x_37:
[----:B----4-:R-:W-:-:S07]  /*7ee0*/  MOV R0, UR5 ;  /* 0x0000000500007c02 */ /* 0x010fce0008000f00 */
.L_x_141:
[----:B-1----:R1:W2:Y:S02]  /*7ef0*/  SYNCS.PHASECHK.TRANS64.TRYWAIT P0, [R0+URZ], R3 ;  /* 0x00000003000075a7 */ /* 0x0022a400080011ff */
[----:B--2---:R-:W-:Y:S05]  /*7f00*/  @!P0 NANOSLEEP.SYNCS 0x989680 ;  /* 0x009896800000895d */ /* 0x004fea0003900000 */
[----:B------:R-:W2:Y:S02]  /*7f10*/  @!P0 SYNCS.PHASECHK.TRANS64 P0, [R0+URZ], R3 ;  /* 0x00000003000085a7 */ /* 0x000ea400080010ff */
[----:B--2---:R-:W-:Y:S05]  /*7f20*/  @!P0 BRA `(.L_x_141) ;  /* 0xfffffffc00f08947 */ /* 0x004fea000383ffff */
[----:B------:R-:W-:Y:S05]  /*7f30*/  BRA `(.L_x_142) ;  /* 0xffffffa400407947 */ /* 0x000fea000383ffff */
.L_x_38:
[----:B----4-:R-:W-:-:S07]  /*7f40*/  MOV R0, UR5 ;  /* 0x0000000500007c02 */ /* 0x010fce0008000f00 */
.L_x_143:
[----:B-1----:R1:W2:Y:S02]  /*7f50*/  SYNCS.PHASECHK.TRANS64.TRYWAIT P0, [R0+URZ], R3 ;  /* 0x00000003000075a7 */ /* 0x0022a400080011ff */
[----:B--2---:R-:W-:Y:S05]  /*7f60*/  @!P0 NANOSLEEP.SYNCS 0x989680 ;  /* 0x009896800000895d */ /* 0x004fea0003900000 */
[----:B------:R-:W2:Y:S02]  /*7f70*/  @!P0 SYNCS.PHASECHK.TRANS64 P0, [R0+URZ], R3 ;  /* 0x00000003000085a7 */ /* 0x000ea400080010ff */
[----:B--2---:R-:W-:Y:S05]  /*7f80*/  @!P0 BRA `(.L_x_143) ;  /* 0xfffffffc00f08947 */ /* 0x004fea000383ffff */
[----:B------:R-:W-:Y:S05]  /*7f90*/  BRA `(.L_x_144) ;  /* 0xffffffa4004c7947 */ /* 0x000fea000383ffff */
.L_x_39:
[----:B----4-:R-:W-:-:S07]  /*7fa0*/  MOV R0, UR5 ;  /* 0x0000000500007c02 */ /* 0x010fce0008000f00 */
.L_x_145:
[----:B-1----:R1:W2:Y:S02]  /*7fb0*/  SYNCS.PHASECHK.TRANS64.TRYWAIT P0, [R0+URZ], R3 ;  /* 0x00000003000075a7 */ /* 0x0022a400080011ff */
[----:B--2---:R-:W-:Y:S05]  /*7fc0*/  @!P0 NANOSLEEP.SYNCS 0x989680 ;  /* 0x009896800000895d */ /* 0x004fea0003900000 */
[----:B------:R-:W2:Y:S02]  /*7fd0*/  @!P0 SYNCS.PHASECHK.TRANS64 P0, [R0+URZ], R3 ;  /* 0x00000003000085a7 */ /* 0x000ea400080010ff */
[----:B--2---:R-:W-:Y:S05]  /*7fe0*/  @!P0 BRA `(.L_x_145) ;  /* 0xfffffffc00f08947 */ /* 0x004fea000383ffff */
[----:B------:R-:W-:Y:S05]  /*7ff0*/  BRA `(.L_x_146) ;  /* 0xffffffa400587947 */ /* 0x000fea000383ffff */
.L_x_40:
[----:B----4-:R-:W-:-:S07]  /*8000*/  MOV R0, UR5 ;  /* 0x0000000500007c02 */ /* 0x010fce0008000f00 */
.L_x_147:
[----:B-1----:R1:W2:Y:S02]  /*8010*/  SYNCS.PHASECHK.TRANS64.TRYWAIT P0, [R0+URZ], R3 ;  /* 0x00000003000075a7 */ /* 0x0022a400080011ff */
[----:B--2---:R-:W-:Y:S05]  /*8020*/  @!P0 NANOSLEEP.SYNCS 0x989680 ;  /* 0x009896800000895d */ /* 0x004fea0003900000 */
[----:B------:R-:W2:Y:S02]  /*8030*/  @!P0 SYNCS.PHASECHK.TRANS64 P0, [R0+URZ], R3 ;  /* 0x00000003000085a7 */ /* 0x000ea400080010ff */
[----:B--2---:R-:W-:Y:S05]  /*8040*/  @!P0 BRA `(.L_x_147) ;  /* 0xfffffffc00f08947 */ /* 0x004fea000383ffff */
[----:B------:R-:W-:Y:S05]  /*8050*/  BRA `(.L_x_148) ;  /* 0xffffffa400647947 */ /* 0x000fea000383ffff */
.L_x_41:
[----:B----4-:R-:W-:-:S07]  /*8060*/  MOV R0, UR5 ;  /* 0x0000000500007c02 */ /* 0x010fce0008000f00 */
.L_x_149:
[----:B-1----:R1:W2:Y:S02]  /*8070*/  SYNCS.PHASECHK.TRANS64.TRYWAIT P0, [R0+URZ], R3 ;  /* 0x00000003000075a7 */ /* 0x0022a400080011ff */
[----:B--2---:R-:W-:Y:S05]  /*8080*/  @!P0 NANOSLEEP.SYNCS 0x989680 ;  /* 0x009896800000895d */ /* 0x004fea0003900000 */
[----:B------:R-:W2:Y:S02]  /*8090*/  @!P0 SYNCS.PHASECHK.TRANS64 P0, [R0+URZ], R3 ;  /* 0x00000003000085a7 */ /* 0x000ea400080010ff */
[----:B--2---:R-:W-:Y:S05]  /*80a0*/  @!P0 BRA `(.L_x_149) ;  /* 0xfffffffc00f08947 */ /* 0x004fea000383ffff */
[----:B------:R-:W-:Y:S05]  /*80b0*/  BRA `(.L_x_150) ;  /* 0xffffffa400707947 */ /* 0x000fea000383ffff */
.L_x_42:
[----:B----4-:R-:W-:-:S07]  /*80c0*/  MOV R0, UR5 ;  /* 0x0000000500007c02 */ /* 0x010fce0008000f00 */
.L_x_151:
[----:B-1----:R1:W2:Y:S02]  /*80d0*/  SYNCS.PHASECHK.TRANS64.TRYWAIT P0, [R0+URZ], R3 ;  /* 0x00000003000075a7 */ /* 0x0022a400080011ff */
[----:B--2---:R-:W-:Y:S05]  /*80e0*/  @!P0 NANOSLEEP.SYNCS 0x989680 ;  /* 0x009896800000895d */ /* 0x004fea0003900000 */
[----:B------:R-:W2:Y:S02]  /*80f0*/  @!P0 SYNCS.PHASECHK.TRANS64 P0, [R0+URZ], R3 ;  /* 0x00000003000085a7 */ /* 0x000ea400080010ff */
[----:B--2---:R-:W-:Y:S05]  /*8100*/  @!P0 BRA `(.L_x_151) ;  /* 0xfffffffc00f08947 */ /* 0x004fea000383ffff */
[----:B------:R-:W-:Y:S05]  /*8110*/  BRA `(.L_x_152) ;  /* 0xffffffa4007c7947 */ /* 0x000fea000383ffff */
.L_x_45:
[----:B-1----:R1:W2:Y:S02]  /*8120*/  SYNCS.PHASECHK.TRANS64.TRYWAIT P0, [R0+URZ+0x130], R4 ;  /* 0x00013004000075a7 */ /* 0x0022a400080011ff */
[----:B--2---:R-:W-:Y:S05]  /*8130*/  @!P0 NANOSLEEP.SYNCS 0x989680 ;  /* 0x009896800000895d */ /* 0x004fea0003900000 */
[----:B------:R-:W2:Y:S02]  /*8140*/  @!P0 SYNCS.PHASECHK.TRANS64 P0, [R0+URZ+0x130], R4 ;  /* 0x00013004000085a7 */ /* 0x000ea400080010ff */
[----:B--2---:R-:W-:Y:S05]  /*8150*/  @!P0 BRA `(.L_x_45) ;  /* 0xfffffffc00f08947 */ /* 0x004fea000383ffff */
[----:B------:R-:W-:Y:S05]  /*8160*/  BRA `(.L_x_153) ;  /* 0xffffffa400d87947 */ /* 0x000fea000383ffff */
.L_x_46:
[----:B------:R-:W-:-:S07]  /*8170*/  MOV R0, UR5 ;  /* 0x0000000500007c02 */ /* 0x000fce0008000f00 */
.L_x_154:
[----:B-1----:R1:W2:Y:S02]  /*8180*/  SYNCS.PHASECHK.TRANS64.TRYWAIT P0, [R0+URZ+0xe0], R5 ;  /* 0x0000e005000075a7 */ /* 0x0022a400080011ff */
[----:B--2---:R-:W-:Y:S05]  /*8190*/  @!P0 NANOSLEEP.SYNCS 0x989680 ;  /* 0x009896800000895d */ /* 0x004fea0003900000 */
[----:B------:R-:W2:Y:S02]  /*81a0*/  @!P0 SYNCS.PHASECHK.TRANS64 P0, [R0+URZ+0xe0], R5 ;  /* 0x0000e005000085a7 */ /* 0x000ea400080010ff */
[----:B--2---:R-:W-:Y:S05]  /*81b0*/  @!P0 BRA `(.L_x_154) ;  /* 0xfffffffc00f08947 */ /* 0x004fea000383ffff */
[----:B------:R-:W-:Y:S05]  /*81c0*/  BRA `(.L_x_155) ;  /* 0xffffffa400e87947 */ /* 0x000fea000383ffff */
.L_x_47:
[----:B-1----:R1:W2:Y:S02]  /*81d0*/  SYNCS.PHASECHK.TRANS64.TRYWAIT P1, [R0+URZ+0xd0], R4 ;  /* 0x0000d004000075a7 */ /* 0x0022a400080211ff */
[----:B--2---:R-:W-:Y:S05]  /*81e0*/  @!P1 NANOSLEEP.SYNCS 0x989680 ;  /* 0x009896800000995d */ /* 0x004fea0003900000 */
[----:B------:R-:W2:Y:S02]  /*81f0*/  @!P1 SYNCS.PHASECHK.TRANS64 P1, [R0+URZ+0xd0], R4 ;  /* 0x0000d004000095a7 */ /* 0x000ea400080210ff */
[----:B--2---:R-:W-:Y:S05]  /*8200*/  @!P1 BRA `(.L_x_47) ;  /* 0xfffffffc00f09947 */ /* 0x004fea000383ffff */
[----:B------:R-:W-:Y:S05]  /*8210*/  BRA `(.L_x_156) ;  /* 0xffffffa800187947 */ /* 0x000fea000383ffff */
.L_x_50:
[----:B------:R-:W-:-:S07]  /*8220*/  MOV R0, UR5 ;  /* 0x0000000500007c02 */ /* 0x000fce0008000f00 */
.L_x_157:
[----:B-1----:R1:W2:Y:S02]  /*8230*/  SYNCS.PHASECHK.TRANS64.TRYWAIT P0, [R0+URZ+0xe0], R2 ;  /* 0x0000e002000075a7 */ /* 0x0022a400080011ff */
[----:B--2---:R-:W-:Y:S05]  /*8240*/  @!P0 NANOSLEEP.SYNCS 0x989680 ;  /* 0x009896800000895d */ /* 0x004fea0003900000 */
[----:B------:R-:W2:Y:S02]  /*8250*/  @!P0 SYNCS.PHASECHK.TRANS64 P0, [R0+URZ+0xe0], R2 ;  /* 0x0000e002000085a7 */ /* 0x000ea400080010ff */
[----:B--2---:R-:W-:Y:S05]  /*8260*/  @!P0 BRA `(.L_x_157) ;  /* 0xfffffffc00f08947 */ /* 0x004fea000383ffff */
[----:B------:R-:W-:Y:S05]  /*8270*/  BRA `(.L_x_49) ;  /* 0xffffffa8006c7947 */ /* 0x000fea000383ffff */
.L_x_57:
[----:B-1----:R1:W2:Y:S02]  /*8280*/  SYNCS.PHASECHK.TRANS64.TRYWAIT P1, [R0+URZ+0xd0], R2 ;  /* 0x0000d002000075a7 */ /* 0x0022a400080211ff */
[----:B--2---:R-:W-:Y:S05]  /*8290*/  @!P1 NANOSLEEP.SYNCS 0x989680 ;  /* 0x009896800000995d */ /* 0x004fea0003900000 */
[----:B------:R-:W2:Y:S02]  /*82a0*/  @!P1 SYNCS.PHASECHK.TRANS64 P1, [R0+URZ+0xd0], R2 ;  /* 0x0000d002000095a7 */ /* 0x000ea400080210ff */
[----:B--2---:R-:W-:Y:S05]  /*82b0*/  @!P1 BRA `(.L_x_57) ;  /* 0xfffffffc00f09947 */ /* 0x004fea000383ffff */
[----:B------:R-:W-:Y:S05]  /*82c0*/  BRA `(.L_x_158) ;  /* 0xffffffac00dc7947 */ /* 0x000fea000383ffff */
.L_x_58:
[----:B------:R-:W-:-:S07]  /*82d0*/  MOV R2, UR7 ;  /* 0x0000000700027c02 */ /* 0x000fce0008000f00 */
.L_x_159:
[----:B-1----:R1:W2:Y:S02]  /*82e0*/  SYNCS.PHASECHK.TRANS64.TRYWAIT P0, [R2+URZ+0x110], R0 ;  /* 0x00011000020075a7 */ /* 0x0022a400080011ff */
[----:B--2---:R-:W-:Y:S05]  /*82f0*/  @!P0 NANOSLEEP.SYNCS 0x989680 ;  /* 0x009896800000895d */ /* 0x004fea0003900000 */
[----:B------:R-:W2:Y:S02]  /*8300*/  @!P0 SYNCS.PHASECHK.TRANS64 P0, [R2+URZ+0x110], R0 ;  /* 0x00011000020085a7 */ /* 0x000ea400080010ff */
[----:B--2---:R-:W-:Y:S05]  /*8310*/  @!P0 BRA `(.L_x_159) ;  /* 0xfffffffc00f08947 */ /* 0x004fea000383ffff */
[----:B------:R-:W-:Y:S05]  /*8320*/  BRA `(.L_x_160) ;  /* 0xffffffb0002c7947 */ /* 0x000fea000383ffff */
.L_x_61:
[----:B------:R-:W-:Y:S07]  /*8330*/  MOV R0, UR6 ;  /* 0x0000000600007c02 */ /* 0x000fee0008000f00 */
.L_x_161:
[----:B-1----:R1:W2:Y:S02]  /*8340*/  SYNCS.PHASECHK.TRANS64.TRYWAIT P0, [R0+URZ], R2 ;  /* 0x00000002000075a7 */ /* 0x0022a400080011ff */
[----:B--2---:R-:W-:Y:S05]  /*8350*/  @!P0 NANOSLEEP.SYNCS 0x989680 ;  /* 0x009896800000895d */ /* 0x004fea0003900000 */
[----:B------:R-:W2:Y:S02]  /*8360*/  @!P0 SYNCS.PHASECHK.TRANS64 P0, [R0+URZ], R2 ;  /* 0x00000002000085a7 */ /* 0x000ea400080010ff */
[----:B--2---:R-:W-:Y:S05]  /*8370*/  @!P0 BRA `(.L_x_161) ;  /* 0xfffffffc00f08947 */ /* 0x004fea000383ffff */
[----:B------:R-:W-:Y:S05]  /*8380*/  BRA `(.L_x_60) ;  /* 0xffffffb000487947 */ /* 0x000fea000383ffff */
.L_x_64:
[----:B------:R-:W-:-:S07]  /*8390*/  MOV R0, UR6 ;  /* 0x0000000600007c02 */ /* 0x000fce0008000f00 */
.L_x_162:
[----:B--2---:R2:W4:Y:S02]  /*83a0*/  SYNCS.PHASECHK.TRANS64.TRYWAIT P0, [R0+URZ], R2 ;  /* 0x00000002000075a7 */ /* 0x00452400080011ff */
[----:B----4-:R-:W-:Y:S05]  /*83b0*/  @!P0 NANOSLEEP.SYNCS 0x989680 ;  /* 0x009896800000895d */ /* 0x010fea0003900000 */
[----:B------:R-:W4:Y:S02]  /*83c0*/  @!P0 SYNCS.PHASECHK.TRANS64 P0, [R0+URZ], R2 ;  /* 0x00000002000085a7 */ /* 0x000f2400080010ff */
[----:B----4-:R-:W-:Y:S05]  /*83d0*/  @!P0 BRA `(.L_x_162) ;  /* 0xfffffffc00f08947 */ /* 0x010fea000383ffff */
[----:B------:R-:W-:Y:S05]  /*83e0*/  BRA `(.L_x_163) ;  /* 0xffffffb400247947 */ /* 0x000fea000383ffff */
.L_x_65:
[----:B------:R-:W-:-:S07]  /*83f0*/  MOV R0, UR6 ;  /* 0x0000000600007c02 */ /* 0x000fce0008000f00 */
.L_x_164:
[----:B-1----:R1:W2:Y:S02]  /*8400*/  SYNCS.PHASECHK.TRANS64.TRYWAIT P0, [R0+URZ], R3 ;  /* 0x00000003000075a7 */ /* 0x0022a400080011ff */
[----:B--2---:R-:W-:Y:S05]  /*8410*/  @!P0 NANOSLEEP.SYNCS 0x989680 ;  /* 0x009896800000895d */ /* 0x004fea0003900000 */
[----:B------:R-:W2:Y:S02]  /*8420*/  @!P0 SYNCS.PHASECHK.TRANS64 P0, [R0+URZ], R3 ;  /* 0x00000003000085a7 */ /* 0x000ea400080010ff */
[----:B--2---:R-:W-:Y:S05]  /*8430*/  @!P0 BRA `(.L_x_164) ;  /* 0xfffffffc00f08947 */ /* 0x004fea000383ffff */
[----:B------:R-:W-:Y:S05]  /*8440*/  BRA `(.L_x_165) ;  /* 0xffffffb400307947 */ /* 0x000fea000383ffff */
.L_x_66:
[----:B------:R-:W-:-:S07]  /*8450*/  MOV R0, UR6 ;  /* 0x0000000600007c02 */ /* 0x000fce0008000f00 */
.L_x_166:
[----:B-1----:R1:W2:Y:S02]  /*8460*/  SYNCS.PHASECHK.TRANS64.TRYWAIT P0, [R0+URZ], R3 ;  /* 0x00000003000075a7 */ /* 0x0022a400080011ff */
[----:B--2---:R-:W-:Y:S05]  /*8470*/  @!P0 NANOSLEEP.SYNCS 0x989680 ;  /* 0x009896800000895d */ /* 0x004fea0003900000 */
[----:B------:R-:W2:Y:S02]  /*8480*/  @!P0 SYNCS.PHASECHK.TRANS64 P0, [R0+URZ], R3 ;  /* 0x00000003000085a7 */ /* 0x000ea400080010ff */
[----:B--2---:R-:W-:Y:S05]  /*8490*/  @!P0 BRA `(.L_x_166) ;  /* 0xfffffffc00f08947 */ /* 0x004fea000383ffff */
[----:B------:R-:W-:Y:S05]  /*84a0*/  BRA `(.L_x_167) ;  /* 0xffffffb4003c7947 */ /* 0x000fea000383ffff */
.L_x_67:
[----:B-1----:R-:W-:-:S07]  /*84b0*/  MOV R0, UR7 ;  /* 0x0000000700007c02 */ /* 0x002fce0008000f00 */
.L_x_168:
[----:B-1----:R1:W2:Y:S02]  /*84c0*/  SYNCS.PHASECHK.TRANS64.TRYWAIT P0, [R0+URZ], R2 ;  /* 0x00000002000075a7 */ /* 0x0022a400080011ff */
[----:B--2---:R-:W-:Y:S05]  /*84d0*/  @!P0 NANOSLEEP.SYNCS 0x989680 ;  /* 0x009896800000895d */ /* 0x004fea0003900000 */
[----:B------:R-:W2:Y:S02]  /*84e0*/  @!P0 SYNCS.PHASECHK.TRANS64 P0, [R0+URZ], R2 ;  /* 0x00000002000085a7 */ /* 0x000ea400080010ff */
[----:B--2---:R-:W-:Y:S05]  /*84f0*/  @!P0 BRA `(.L_x_168) ;  /* 0xfffffffc00f08947 */ /* 0x004fea000383ffff */
[----:B------:R-:W-:Y:S05]  /*8500*/  BRA `(.L_x_169) ;  /* 0xffffffb400487947 */ /* 0x000fea000383ffff */
.L_x_72:
[----:B--2---:R2:W3:Y:S02]  /*8510*/  SYNCS.PHASECHK.TRANS64.TRYWAIT P0, [R0+URZ+0xd0], R2 ;  /* 0x0000d002000075a7 */ /* 0x0044e400080011ff */
[----:B---3--:R-:W-:Y:S05]  /*8520*/  @!P0 NANOSLEEP.SYNCS 0x989680 ;  /* 0x009896800000895d */ /* 0x008fea0003900000 */
[----:B------:R-:W3:Y:S02]  /*8530*/  @!P0 SYNCS.PHASECHK.TRANS64 P0, [R0+URZ+0xd0], R2 ;  /* 0x0000d002000085a7 */ /* 0x000ee400080010ff */
[----:B---3--:R-:W-:Y:S05]  /*8540*/  @!P0 BRA `(.L_x_72) ;  /* 0xfffffffc00f08947 */ /* 0x008fea000383ffff */
[----:B------:R-:W-:Y:S05]  /*8550*/  BRA `(.L_x_170) ;  /* 0xffffffb800507947 */ /* 0x000fea000383ffff */
.L_x_75:
[----:B------:R-:W-:Y:S07]  /*8560*/  MOV R0, UR7 ;  /* 0x0000000700007c02 */ /* 0x000fee0008000f00 */
.L_x_171:
[----:B--2---:R2:W3:Y:S02]  /*8570*/  SYNCS.PHASECHK.TRANS64.TRYWAIT P0, [R0+URZ+0xc8], R2 ;  /* 0x0000c802000075a7 */ /* 0x0044e400080011ff */
[----:B---3--:R-:W-:Y:S05]  /*8580*/  @!P0 NANOSLEEP.SYNCS 0x989680 ;  /* 0x009896800000895d */ /* 0x008fea0003900000 */
[----:B------:R-:W3:Y:S02]  /*8590*/  @!P0 SYNCS.PHASECHK.TRANS64 P0, [R0+URZ+0xc8], R2 ;  /* 0x0000c802000085a7 */ /* 0x000ee400080010ff */
[----:B---3--:R-:W-:Y:S05]  /*85a0*/  @!P0 BRA `(.L_x_171) ;  /* 0xfffffffc00f08947 */ /* 0x008fea000383ffff */
[----:B------:R-:W-:Y:S05]  /*85b0*/  BRA `(.L_x_74) ;  /* 0xffffffbc00307947 */ /* 0x000fea000383ffff */
.L_x_78:
[----:B------:R-:W-:Y:S07]  /*85c0*/  MOV R0, UR7 ;  /* 0x0000000700007c02 */ /* 0x000fee0008000f00 */
.L_x_172:
[----:B-1----:R1:W2:Y:S02]  /*85d0*/  SYNCS.PHASECHK.TRANS64.TRYWAIT P0, [R0+URZ+0xa0], R14 ;  /* 0x0000a00e000075a7 */ /* 0x0022a400080011ff */
[----:B--2---:R-:W-:Y:S05]  /*85e0*/  @!P0 NANOSLEEP.SYNCS 0x989680 ;  /* 0x009896800000895d */ /* 0x004fea0003900000 */
[----:B------:R-:W2:Y:S02]  /*85f0*/  @!P0 SYNCS.PHASECHK.TRANS64 P0, [R0+URZ+0xa0], R14 ;  /* 0x0000a00e000085a7 */ /* 0x000ea400080010ff */
[----:B--2---:R-:W-:Y:S05]  /*8600*/  @!P0 BRA `(.L_x_172) ;  /* 0xfffffffc00f08947 */ /* 0x004fea000383ffff */
[----:B------:R-:W-:Y:S05]  /*8610*/  BRA `(.L_x_173) ;  /* 0xffffffbc00a87947 */ /* 0x000fea000383ffff */
.L_x_79:
[----:B------:R-:W-:Y:S07]  /*8620*/  MOV R0, UR7 ;  /* 0x0000000700007c02 */ /* 0x000fee0008000f00 */
.L_x_174:
[----:B-1----:R1:W2:Y:S02]  /*8630*/  SYNCS.PHASECHK.TRANS64.TRYWAIT P0, [R0+URZ+0xa8], R14 ;  /* 0x0000a80e000075a7 */ /* 0x0022a400080011ff */
[----:B--2---:R-:W-:Y:S05]  /*8640*/  @!P0 NANOSLEEP.SYNCS 0x989680 ;  /* 0x009896800000895d */ /* 0x004fea0003900000 */
[----:B------:R-:W2:Y:S02]  /*8650*/  @!P0 SYNCS.PHASECHK.TRANS64 P0, [R0+URZ+0xa8], R14 ;  /* 0x0000a80e000085a7 */ /* 0x000ea400080010ff */
[----:B--2---:R-:W-:Y:S05]  /*8660*/  @!P0 BRA `(.L_x_174) ;  /* 0xfffffffc00f08947 */ /* 0x004fea000383ffff */
[----:B------:R-:W-:Y:S05]  /*8670*/  BRA `(.L_x_175) ;  /* 0xffffffbc00e07947 */ /* 0x000fea000383ffff */
.L_x_80:
[----:B------:R-:W-:Y:S07]  /*8680*/  MOV R0, UR7 ;  /* 0x0000000700007c02 */ /* 0x000fee0008000f00 */
.L_x_176:
[----:B-1----:R1:W2:Y:S02]  /*8690*/  SYNCS.PHASECHK.TRANS64.TRYWAIT P0, [R0+URZ+0xb0], R14 ;  /* 0x0000b00e000075a7 */ /* 0x0022a400080011ff */
[----:B--2---:R-:W-:Y:S05]  /*86a0*/  @!P0 NANOSLEEP.SYNCS 0x989680 ;  /* 0x009896800000895d */ /* 0x004fea0003900000 */
[----:B------:R-:W2:Y:S02]  /*86b0*/  @!P0 SYNCS.PHASECHK.TRANS64 P0, [R0+URZ+0xb0], R14 ;  /* 0x0000b00e000085a7 */ /* 0x000ea400080010ff */
[----:B--2---:R-:W-:Y:S05]  /*86c0*/  @!P0 BRA `(.L_x_176) ;  /* 0xfffffffc00f08947 */ /* 0x004fea000383ffff */
[----:B------:R-:W-:Y:S05]  /*86d0*/  BRA `(.L_x_177) ;  /* 0xffffffc000247947 */ /* 0x000fea000383ffff */
.L_x_81:
[----:B------:R-:W-:Y:S07]  /*86e0*/  MOV R0, UR7 ;  /* 0x0000000700007c02 */ /* 0x000fee0008000f00 */
.L_x_178:
[----:B-1----:R1:W2:Y:S02]  /*86f0*/  SYNCS.PHASECHK.TRANS64.TRYWAIT P0, [R0+URZ+0xb8], R14 ;  /* 0x0000b80e000075a7 */ /* 0x0022a400080011ff */
[----:B--2---:R-:W-:Y:S05]  /*8700*/  @!P0 NANOSLEEP.SYNCS 0x989680 ;  /* 0x009896800000895d */ /* 0x004fea0003900000 */
[----:B------:R-:W2:Y:S02]  /*8710*/  @!P0 SYNCS.PHASECHK.TRANS64 P0, [R0+URZ+0xb8], R14 ;  /* 0x0000b80e000085a7 */ /* 0x000ea400080010ff */
[----:B--2---:R-:W-:Y:S05]  /*8720*/  @!P0 BRA `(.L_x_178) ;  /* 0xfffffffc00f08947 */ /* 0x004fea000383ffff */
[----:B------:R-:W-:Y:S05]  /*8730*/  BRA `(.L_x_179) ;  /* 0xffffffc000a87947 */ /* 0x000fea000383ffff */
.L_x_83:
[----:B------:R-:W-:-:S07]  /*8740*/  MOV R0, UR7 ;  /* 0x0000000700007c02 */ /* 0x000fce0008000f00 */
.L_x_180:
[----:B-1----:R1:W3:Y:S02]  /*8750*/  SYNCS.PHASECHK.TRANS64.TRYWAIT P0, [R0+URZ+0xa0], R2 ;  /* 0x0000a002000075a7 */ /* 0x0022e400080011ff */
[----:B---3--:R-:W-:Y:S05]  /*8760*/  @!P0 NANOSLEEP.SYNCS 0x989680 ;  /* 0x009896800000895d */ /* 0x008fea0003900000 */
[----:B------:R-:W3:Y:S02]  /*8770*/  @!P0 SYNCS.PHASECHK.TRANS64 P0, [R0+URZ+0xa0], R2 ;  /* 0x0000a002000085a7 */ /* 0x000ee400080010ff */
[----:B---3--:R-:W-:Y:S05]  /*8780*/  @!P0 BRA `(.L_x_180) ;  /* 0xfffffffc00f08947 */ /* 0x008fea000383ffff */
[----:B------:R-:W-:Y:S05]  /*8790*/  BRA `(.L_x_181) ;  /* 0xffffffc400187947 */ /* 0x000fea000383ffff */
.L_x_84:
[----:B-1----:R-:W-:-:S07]  /*87a0*/  MOV R0, UR7 ;  /* 0x0000000700007c02 */ /* 0x002fce0008000f00 */
.L_x_182:
[----:B-1----:R1:W3:Y:S02]  /*87b0*/  SYNCS.PHASECHK.TRANS64.TRYWAIT P0, [R0+URZ+0xa8], R2 ;  /* 0x0000a802000075a7 */ /* 0x0022e400080011ff */
[----:B---3--:R-:W-:Y:S05]  /*87c0*/  @!P0 NANOSLEEP.SYNCS 0x989680 ;  /* 0x009896800000895d */ /* 0x008fea0003900000 */
[----:B------:R-:W3:Y:S02]  /*87d0*/  @!P0 SYNCS.PHASECHK.TRANS64 P0, [R0+URZ+0xa8], R2 ;  /* 0x0000a802000085a7 */ /* 0x000ee400080010ff */
[----:B---3--:R-:W-:Y:S05]  /*87e0*/  @!P0 BRA `(.L_x_182) ;  /* 0xfffffffc00f08947 */ /* 0x008fea000383ffff */
[----:B------:R-:W-:Y:S05]  /*87f0*/  BRA `(.L_x_183) ;  /* 0xffffffc400087947 */ /* 0x000fea000383ffff */
.L_x_85:
[----:B-1----:R-:W-:-:S07]  /*8800*/  MOV R0, UR7 ;  /* 0x0000000700007c02 */ /* 0x002fce0008000f00 */
.L_x_184:
[----:B-1----:R1:W3:Y:S02]  /*8810*/  SYNCS.PHASECHK.TRANS64.TRYWAIT P0, [R0+URZ+0xb0], R2 ;  /* 0x0000b002000075a7 */ /* 0x0022e400080011ff */
[----:B---3--:R-:W-:Y:S05]  /*8820*/  @!P0 NANOSLEEP.SYNCS 0x989680 ;  /* 0x009896800000895d */ /* 0x008fea0003900000 */
[----:B------:R-:W3:Y:S02]  /*8830*/  @!P0 SYNCS.PHASECHK.TRANS64 P0, [R0+URZ+0xb0], R2 ;  /* 0x0000b002000085a7 */ /* 0x000ee400080010ff */
[----:B---3--:R-:W-:Y:S05]  /*8840*/  @!P0 BRA `(.L_x_184) ;  /* 0xfffffffc00f08947 */ /* 0x008fea000383ffff */
[----:B------:R-:W-:Y:S05]  /*8850*/  BRA `(.L_x_185) ;  /* 0xffffffc000f87947 */ /* 0x000fea000383ffff */
.L_x_87:
[----:B--2---:R2:W4:Y:S02]  /*8860*/  SYNCS.PHASECHK.TRANS64.TRYWAIT P0, [R0+URZ+0xd0], R2 ;  /* 0x0000d002000075a7 */ /* 0x00452400080011ff */
[----:B----4-:R-:W-:Y:S05]  /*8870*/  @!P0 NANOSLEEP.SYNCS 0x989680 ;  /* 0x009896800000895d */ /* 0x010fea0003900000 */
[----:B------:R-:W4:Y:S02]  /*8880*/  @!P0 SYNCS.PHASECHK.TRANS64 P0, [R0+URZ+0xd0], R2 ;  /* 0x0000d002000085a7 */ /* 0x000f2400080010ff */
[----:B----4-:R-:W-:Y:S05]  /*8890*/  @!P0 BRA `(.L_x_87) ;  /* 0xfffffffc00f08947 */ /* 0x010fea000383ffff */
[----:B------:R-:W-:Y:S05]  /*88a0*/  BRA `(.L_x_186) ;  /* 0xffffffc400d07947 */ /* 0x000fea000383ffff */
.L_x_98:
[----:B-1----:R-:W-:Y:S04]  /*88b0*/  MOV R0, UR48 ;  /* 0x0000003000007c02 */ /* 0x002fe80008000f00 */
[----:B------:R1:W3:Y:S03]  /*88c0*/  SYNCS.PHASECHK.TRANS64.TRYWAIT P1, [R0+URZ+0x80], R3 ;  /* 0x00008003000075a7 */ /* 0x0002e600080211ff */
[----:B---3--:R-:W-:Y:S05]  /*88d0*/  @!P1 NANOSLEEP.SYNCS 0x989680 ;  /* 0x009896800000995d */ /* 0x008fea0003900000 */
[----:B------:R-:W3:Y:S02]  /*88e0*/  @!P1 SYNCS.PHASECHK.TRANS64 P1, [R0+URZ+0x80], R3 ;  /* 0x00008003000095a7 */ /* 0x000ee400080210ff */
[----:B---3--:R-:W-:Y:S05]  /*88f0*/  @!P1 BRA `(.L_x_98) ;  /* 0xfffffffc00ec9947 */ /* 0x008fea000383ffff */
[----:B------:R-:W-:Y:S05]  /*8900*/  BRA `(.L_x_97) ;  /* 0xffffffd400087947 */ /* 0x000fea000383ffff */
.L_x_100:
[----:B-1----:R1:W2:Y:S02]  /*8910*/  SYNCS.PHASECHK.TRANS64.TRYWAIT P0, [R86+URZ+0xf0], R2 ;  /* 0x0000f002560075a7 */ /* 0x0022a400080011ff */
[----:B--2---:R-:W-:Y:S05]  /*8920*/  @!P0 NANOSLEEP.SYNCS 0x989680 ;  /* 0x009896800000895d */ /* 0x004fea0003900000 */
[----:B------:R-:W2:Y:S02]  /*8930*/  @!P0 SYNCS.PHASECHK.TRANS64 P0, [R86+URZ+0xf0], R2 ;  /* 0x0000f002560085a7 */ /* 0x000ea400080010ff */
[----:B--2---:R-:W-:Y:S05]  /*8940*/  @!P0 BRA `(.L_x_100) ;  /* 0xfffffffc00f08947 */ /* 0x004fea000383ffff */
[----:B------:R-:W-:Y:S05]  /*8950*/  BRA `(.L_x_99) ;  /* 0xffffffd400347947 */ /* 0x000fea000383ffff */
.L_x_109:
[----:B-1----:R1:W2:Y:S02]  /*8960*/  SYNCS.PHASECHK.TRANS64.TRYWAIT P0, [R2+URZ+0x80], R0 ;  /* 0x00008000020075a7 */ /* 0x0022a400080011ff */
[----:B--2---:R-:W-:Y:S05]  /*8970*/  @!P0 NANOSLEEP.SYNCS 0x989680 ;  /* 0x009896800000895d */ /* 0x004fea0003900000 */
[----:B------:R-:W2:Y:S02]  /*8980*/  @!P0 SYNCS.PHASECHK.TRANS64 P0, [R2+URZ+0x80], R0 ;  /* 0x00008000020085a7 */ /* 0x000ea400080010ff */
[----:B--2---:R-:W-:Y:S05]  /*8990*/  @!P0 BRA `(.L_x_109) ;  /* 0xfffffffc00f08947 */ /* 0x004fea000383ffff */
[----:B------:R-:W-:Y:S05]  /*89a0*/  BRA `(.L_x_108) ;  /* 0xffffffd800d87947 */ /* 0x000fea000383ffff */
.L_x_117:
[----:B-1----:R1:W2:Y:S02]  /*89b0*/  SYNCS.PHASECHK.TRANS64.TRYWAIT P0, [R0+URZ+0x80], R5 ;  /* 0x00008005000075a7 */ /* 0x0022a400080011ff */
[----:B--2---:R-:W-:Y:S05]  /*89c0*/  @!P0 NANOSLEEP.SYNCS 0x989680 ;  /* 0x009896800000895d */ /* 0x004fea0003900000 */
[----:B------:R-:W2:Y:S02]  /*89d0*/  @!P0 SYNCS.PHASECHK.TRANS64 P0, [R0+URZ+0x80], R5 ;  /* 0x00008005000085a7 */ /* 0x000ea400080010ff */
[----:B--2---:R-:W-:Y:S05]  /*89e0*/  @!P0 BRA `(.L_x_117) ;  /* 0xfffffffc00f08947 */ /* 0x004fea000383ffff */
[----:B------:R-:W-:Y:S05]  /*89f0*/  BRA `(.L_x_116) ;  /* 0xffffffe0009c7947 */ /* 0x000fea000383ffff */
.L_x_125:
[----:B--2---:R2:W3:Y:S02]  /*8a00*/  SYNCS.PHASECHK.TRANS64.TRYWAIT P0, [R2+URZ+0x80], R0 ;  /* 0x00008000020075a7 */ /* 0x0044e400080011ff */
[----:B---3--:R-:W-:Y:S05]  /*8a10*/  @!P0 NANOSLEEP.SYNCS 0x989680 ;  /* 0x009896800000895d */ /* 0x008fea0003900000 */
[----:B------:R-:W3:Y:S02]  /*8a20*/  @!P0 SYNCS.PHASECHK.TRANS64 P0, [R2+URZ+0x80], R0 ;  /* 0x00008000020085a7 */ /* 0x000ee400080010ff */
[----:B---3--:R-:W-:Y:S05]  /*8a30*/  @!P0 BRA `(.L_x_125) ;  /* 0xfffffffc00f08947 */ /* 0x008fea000383ffff */
[----:B------:R-:W-:Y:S05]  /*8a40*/  BRA `(.L_x_124) ;  /* 0xffffffe800607947 */ /* 0x000fea000383ffff */
        .weak           $__internal_0_$__cuda_sm10x_tcgen05_guardrail_trap_col_being_dealloced_not_returned_by_alloc
        .type           $__internal_0_$__cuda_sm10x_tcgen05_guardrail_trap_col_being_dealloced_not_returned_by_alloc,@function
        .size           $__internal_0_$__cuda_sm10x_tcgen05_guardrail_trap_col_being_dealloced_not_returned_by_alloc,($__internal_1_$__cuda_sm10x_tcgen05_guardrail_trap_phase_invalid_during_alloc - $__internal_0_$__cuda_sm10x_tcgen05_guardrail_trap_col_being_dealloced_not_returned_by_alloc)
$__internal_0_$__cuda_sm10x_tcgen05_guardrail_trap_col_being_dealloced_not_returned_by_alloc:
[----:B------:R-:W-:Y:S05]  /*8a50*/  BPT.TRAP 0x1 ;  /* 0x000000040000795c */ /* 0x000fea0000300000 */
[----:B------:R-:W-:-:S04]  /*8a60*/  HFMA2 R3, -RZ, RZ, 0, 0 ;  /* 0x00000000ff037431 */ /* 0x000fc800000001ff */
[----:B------:R-:W-:Y:S05]  /*8a70*/  RET.REL.NODEC R2 `(_ZN7cutlass13device_kernelINS_4gemm6kernel13GemmUniversalIN4cute5tupleIJiiiiEEENS1_10collective13CollectiveMmaINS1_35MainloopSm100TmaUmmaWarpSpecializedILi8ELi2ELi4ENS5_IJNS4_1CILi1EEESB_SB_EEEEENS5_IJNSA_ILi64EEENSA_ILi128EEENSA_ILi32EEEEEEfNS5_IJlSB_lEEEfSI_NS4_8TiledMMAINS4_8MMA_AtomIJNS4_17SM100_MMA_TF32_SSINS_10tfloat32_tESM_fLi64ELi128ELNS4_4UMMA5MajorE0ELSO_0ELNSN_7ScaleInE0ELSP_0EEEEEENS4_6LayoutISC_NS5_IJNSA_ILi0EEEST_ST_EEEEENS5_IJNS4_10UnderscoreESW_SW_EEEEENS4_13SM90_TMA_LOADENS4_14ComposedLayoutINS4_7SwizzleILi3ELi4ELi3EEENS4_18smem_ptr_flag_bitsILi32EEENSS_INS5_IJNSA_ILi8EEESG_EEENS5_IJSG_SB_EEEEEEEvNS4_8identityESZ_S19_vS1A_EENS_8epilogue10collective18CollectiveEpilogueINS1C_23Sm100TmaWarpSpecializedILi4ELi2ELi16ELb1ELb0EEEJSH_NS5_IJNSS_ISE_SB_EENSS_ISG_SB_EEEEEfSI_fSI_NS1C_6fusion15FusionCallbacksIS1G_NS1K_17LinearCombinationIffffLNS_15FloatRoundStyleE2EEESH_S1J_JEEENS4_5SM1004TMEM4LOAD26SM100_TMEM_LOAD_16dp128b8xESZ_S19_NS4_17SM75_U32x4_LDSM_NENS4_14SM90_TMA_STOREES19_NS4_17SM90_U32x4_STSM_NENS4_39AutoVectorizingCopyWithAssumedAlignmentILi128EEEEEEvvEEEEvNT_6ParamsE) ;  /* 0xffffff7402607950 */ /* 0x000fea0003c3ffff */
        .weak           $__internal_1_$__cuda_sm10x_tcgen05_guardrail_trap_phase_invalid_during_alloc
        .type           $__internal_1_$__cuda_sm10x_tcgen05_guardrail_trap_phase_invalid_during_alloc,@function
        .size           $__internal_1_$__cuda_sm10x_tcgen05_guardrail_trap_phase_invalid_during_alloc,($__internal_2_$__cuda_sm10x_tcgen05_guardrail_trap_unallocated_columns_being_dealloced - $__internal_1_$__cuda_sm10x_tcgen05_guardrail_trap_phase_invalid_during_alloc)
$__internal_1_$__cuda_sm10x_tcgen05_guardrail_trap_phase_invalid_during_alloc:
[----:B------:R-:W-:Y:S05]  /*8a80*/  BPT.TRAP 0x1 ;  /* 0x000000040000795c */ /* 0x000fea0000300000 */
[----:B------:R-:W-:-:S04]  /*8a90*/  MOV R3, 0x0 ;  /* 0x0000000000037802 */ /* 0x000fc80000000f00 */
[----:B------:R-:W-:Y:S05]  /*8aa0*/  RET.REL.NODEC R2 `(_ZN7cutlass13device_kernelINS_4gemm6kernel13GemmUniversalIN4cute5tupleIJiiiiEEENS1_10collective13CollectiveMmaINS1_35MainloopSm100TmaUmmaWarpSpecializedILi8ELi2ELi4ENS5_IJNS4_1CILi1EEESB_SB_EEEEENS5_IJNSA_ILi64EEENSA_ILi128EEENSA_ILi32EEEEEEfNS5_IJlSB_lEEEfSI_NS4_8TiledMMAINS4_8MMA_AtomIJNS4_17SM100_MMA_TF32_SSINS_10tfloat32_tESM_fLi64ELi128ELNS4_4UMMA5MajorE0ELSO_0ELNSN_7ScaleInE0ELSP_0EEEEEENS4_6LayoutISC_NS5_IJNSA_ILi0EEEST_ST_EEEEENS5_IJNS4_10UnderscoreESW_SW_EEEEENS4_13SM90_TMA_LOADENS4_14ComposedLayoutINS4_7SwizzleILi3ELi4ELi3EEENS4_18smem_ptr_flag_bitsILi32EEENSS_INS5_IJNSA_ILi8EEESG_EEENS5_IJSG_SB_EEEEEEEvNS4_8identityESZ_S19_vS1A_EENS_8epilogue10collective18CollectiveEpilogueINS1C_23Sm100TmaWarpSpecializedILi4ELi2ELi16ELb1ELb0EEEJSH_NS5_IJNSS_ISE_SB_EENSS_ISG_SB_EEEEEfSI_fSI_NS1C_6fusion15FusionCallbacksIS1G_NS1K_17LinearCombinationIffffLNS_15FloatRoundStyleE2EEESH_S1J_JEEENS4_5SM1004TMEM4LOAD26SM100_TMEM_LOAD_16dp128b8xESZ_S19_NS4_17SM75_U32x4_LDSM_NENS4_14SM90_TMA_STOREES19_NS4_17SM90_U32x4_STSM_NENS4_39AutoVectorizingCopyWithAssumedAlignmentILi128EEEEEEvvEEEEvNT_6ParamsE) ;  /* 0xffffff7402547950 */ /* 0x000fea0003c3ffff */
        .weak           $__internal_2_$__cuda_sm10x_tcgen05_guardrail_trap_unallocated_columns_being_dealloced
        .type           $__internal_2_$__cuda_sm10x_tcgen05_guardrail_trap_unallocated_columns_being_dealloced,@function
        .size           $__internal_2_$__cuda_sm10x_tcgen05_guardrail_trap_unallocated_columns_being_dealloced,(.L_x_188 - $__internal_2_$__cuda_sm10x_tcgen05_guardrail_trap_unallocated_columns_being_dealloced)
$__internal_2_$__cuda_sm10x_tcgen05_guardrail_trap_unallocated_columns_being_dealloced:
[----:B------:R-:W-:Y:S05]  /*8ab0*/  BPT.TRAP 0x1 ;  /* 0x000000040000795c */ /* 0x000fea0000300000 */
[----:B------:R-:W-:-:S04]  /*8ac0*/  HFMA2 R3, -RZ, RZ, 0, 0 ;  /* 0x00000000ff037431 */ /* 0x000fc800000001ff */
[----:B------:R-:W-:Y:S05]  /*8ad0*/  RET.REL.NODEC R2 `(_ZN7cutlass13device_kernelINS_4gemm6kernel13GemmUniversalIN4cute5tupleIJiiiiEEENS1_10collective13CollectiveMmaINS1_35MainloopSm100TmaUmmaWarpSpecializedILi8ELi2ELi4ENS5_IJNS4_1CILi1EEESB_SB_EEEEENS5_IJNSA_ILi64EEENSA_ILi128EEENSA_ILi32EEEEEEfNS5_IJlSB_lEEEfSI_NS4_8TiledMMAINS4_8MMA_AtomIJNS4_17SM100_MMA_TF32_SSINS_10tfloat32_tESM_fLi64ELi128ELNS4_4UMMA5MajorE0ELSO_0ELNSN_7ScaleInE0ELSP_0EEEEEENS4_6LayoutISC_NS5_IJNSA_ILi0EEEST_ST_EEEEENS5_IJNS4_10UnderscoreESW_SW_EEEEENS4_13SM90_TMA_LOADENS4_14ComposedLayoutINS4_7SwizzleILi3ELi4ELi3EEENS4_18smem_ptr_flag_bitsILi32EEENSS_INS5_IJNSA_ILi8EEESG_EEENS5_IJSG_SB_EEEEEEEvNS4_8identityESZ_S19_vS1A_EENS_8epilogue10collective18CollectiveEpilogueINS1C_23Sm100TmaWarpSpecializedILi4ELi2ELi16ELb1ELb0EEEJSH_NS5_IJNSS_ISE_SB_EENSS_ISG_SB_EEEEEfSI_fSI_NS1C_6fusion15FusionCallbacksIS1G_NS1K_17LinearCombinationIffffLNS_15FloatRoundStyleE2EEESH_S1J_JEEENS4_5SM1004TMEM4LOAD26SM100_TMEM_LOAD_16dp128b8xESZ_S19_NS4_17SM75_U32x4_LDSM_NENS4_14SM90_TMA_STOREES19_NS4_17SM90_U32x4_STSM_NENS4_39AutoVectorizingCopyWithAssumedAlignmentILi128EEEEEEvvEEEEvNT_6ParamsE) ;  /* 0xffffff7402487950 */ /* 0x000fea0003c3ffff */
.L_x_187:
[----:B------:R-:W-:-:S00]  /*8ae0*/  BRA `(.L_x_187) ;  /* 0xfffffffc00fc7947 */ /* 0x000fc0000383ffff */
[----:B------:R-:W-:-:S00]  /*8af0*/  NOP ;  /* 0x0000000000007918 */ /* 0x000fc00000000000 */
        /* <DEDUP_REMOVED lines=8> */
.L_x_188:


//--------------------- .nv.global.init           --------------------------
	.section	.nv.global.init,"aw",@progbits
.nv.global.init:
	.type		$str$27,@object
	.size		$str$27,($str$28 - $str$27)
$str$27:
        /*0000*/ 	.byte	0x28, 0x61, 0x64, 0x64, 0x72, 0x65, 0x73, 0x73, 0x20, 0x26, 0x20, 0x6d, 0x61, 0x73, 0x6b, 0x29
        /*0010*/ 	.byte	0x20, 0x3d, 0x3d, 0x20, 0x30, 0x00
	.type		$str$28,@object
	.size		$str$28,($str$26 - $str$28)
$str$28:
        /*0016*/ 	.byte	0x2f, 0x74, 0x6d, 0x70, 0x2f, 0x63, 0x75, 0x74, 0x6c, 0x61, 0x73, 0x73, 0x5f, 0x73, 0x77, 0x65
        /*0026*/ 	.byte	0x65, 0x70, 0x5f, 0x73, 0x72, 0x63, 0x2f, 0x69, 0x6e, 0x63, 0x6c, 0x75, 0x64, 0x65, 0x2f, 0x63
        /*0036*/ 	.byte	0x75, 0x74, 0x65, 0x2f, 0x70, 0x6f, 0x69, 0x6e, 0x74, 0x65, 0x72, 0x5f, 0x66, 0x6c, 0x61, 0x67
        /*0046*/ 	.byte	0x67, 0x65, 0x64, 0x2e, 0x68, 0x70, 0x70, 0x00
	.type		$str$26,@object
	.size		$str$26,($str$25 - $str$26)
$str$26:
        /*004e*/ 	.byte	0x2f, 0x74, 0x6d, 0x70, 0x2f, 0x63, 0x75, 0x74, 0x6c, 0x61, 0x73, 0x73, 0x5f, 0x73, 0x77, 0x65
        /*005e*/ 	.byte	0x65, 0x70, 0x5f, 0x73, 0x72, 0x63, 0x2f, 0x69, 0x6e, 0x63, 0x6c, 0x75, 0x64, 0x65, 0x2f, 0x63
        /*006e*/ 	.byte	0x75, 0x74, 0x65, 0x2f, 0x61, 0x74, 0x6f, 0x6d, 0x2f, 0x63, 0x6f, 0x70, 0x79, 0x5f, 0x74, 0x72
        /*007e*/ 	.byte	0x61, 0x69, 0x74, 0x73, 0x5f, 0x73, 0x6d, 0x31, 0x30, 0x30, 0x2e, 0x68, 0x70, 0x70, 0x00
	.type		$str$25,@object
	.size		$str$25,(__unnamed_1 - $str$25)
$str$25:
        /*008d*/ 	.byte	0x28, 0x28, 0x75, 0x69, 0x6e, 0x74, 0x33, 0x32, 0x5f, 0x74, 0x28, 0x74, 0x68, 0x72, 0x65, 0x61
        /*009d*/ 	.byte	0x64, 0x49, 0x64, 0x78, 0x2e, 0x78, 0x29, 0x20, 0x2f, 0x20, 0x33, 0x32, 0x29, 0x20, 0x25, 0x20
        /*00ad*/ 	.byte	0x34, 0x29, 0x20, 0x3d, 0x3d, 0x20, 0x28, 0x28, 0x28, 0x74, 0x6d, 0x65, 0x6d, 0x5f, 0x61, 0x64
        /*00bd*/ 	.byte	0x64, 0x72, 0x20, 0x3e, 0x3e, 0x20, 0x31, 0x36, 0x29, 0x20, 0x2f, 0x20, 0x33, 0x32, 0x29, 0x20
        /*00cd*/ 	.byte	0x25, 0x20, 0x34, 0x29, 0x00
	.type		__unnamed_1,@object
	.size		__unnamed_1,(__unnamed_2 - __unnamed_1)
__unnamed_1:
        /*00d2*/ 	.byte	0x61, 0x75, 0x74, 0x6f, 0x20, 0x63, 0x75, 0x74, 0x65, 0x3a, 0x3a, 0x61, 0x73, 0x5f, 0x70, 0x6f
        /* <DEDUP_REMOVED lines=23> */
        /*0252*/ 	.byte	0x3c, 0x32, 0x30, 0x34, 0x38, 0x3e, 0x3e, 0x3e, 0x3e, 0x5d, 0x00
	.type		__unnamed_2,@object
	.size		__unnamed_2,(.L_2 - __unnamed_2)
__unnamed_2:
        /* <DEDUP_REMOVED lines=45> */
        /*052d*/ 	.byte	0x3e, 0x3e, 0x3e, 0x5d, 0x00
.L_2:


//--------------------- .nv.shared._ZN7cutlass13device_kernelINS_4gemm6kernel13GemmUniversalIN4cute5tupleIJiiiiEEENS1_10collective13CollectiveMmaINS1_35MainloopSm100TmaUmmaWarpSpecializedILi8ELi2ELi4ENS5_IJNS4_1CILi1EEESB_SB_EEEEENS5_IJNSA_ILi64EEENSA_ILi128EEENSA_ILi32EEEEEEfNS5_IJlSB_lEEEfSI_NS4_8TiledMMAINS4_8MMA_AtomIJNS4_17SM100_MMA_TF32_SSINS_10tfloat32_tESM_fLi64ELi128ELNS4_4UMMA5MajorE0ELSO_0ELNSN_7ScaleInE0ELSP_0EEEEEENS4_6LayoutISC_NS5_IJNSA_ILi0EEEST_ST_EEEEENS5_IJNS4_10UnderscoreESW_SW_EEEEENS4_13SM90_TMA_LOADENS4_14ComposedLayoutINS4_7SwizzleILi3ELi4ELi3EEENS4_18smem_ptr_flag_bitsILi32EEENSS_INS5_IJNSA_ILi8EEESG_EEENS5_IJSG_SB_EEEEEEEvNS4_8identityESZ_S19_vS1A_EENS_8epilogue10collective18CollectiveEpilogueINS1C_23Sm100TmaWarpSpecializedILi4ELi2ELi16ELb1ELb0EEEJSH_NS5_IJNSS_ISE_SB_EENSS_ISG_SB_EEEEEfSI_fSI_NS1C_6fusion15FusionCallbacksIS1G_NS1K_17LinearCombinationIffffLNS_15FloatRoundStyleE2EEESH_S1J_JEEENS4_5SM1004TMEM4LOAD26SM100_TMEM_LOAD_16dp128b8xESZ_S19_NS4_17SM75_U32x4_LDSM_NENS4_14SM90_TMA_STOREES19_NS4_17SM90_U32x4_STSM_NENS4_39AutoVectorizingCopyWithAssumedAlignmentILi128EEEEEEvvEEEEvNT_6ParamsE --------------------------
	.section	.nv.shared._ZN7cutlass13device_kernelINS_4gemm6kernel13GemmUniversalIN4cute5tupleIJiiiiEEENS1_10collective13CollectiveMmaINS1_35MainloopSm100TmaUmmaWarpSpecializedILi8ELi2ELi4ENS5_IJNS4_1CILi1EEESB_SB_EEEEENS5_IJNSA_ILi64EEENSA_ILi128EEENSA_ILi32EEEEEEfNS5_IJlSB_lEEEfSI_NS4_8TiledMMAINS4_8MMA_AtomIJNS4_17SM100_MMA_TF32_SSINS_10tfloat32_tESM_fLi64ELi128ELNS4_4UMMA5MajorE0ELSO_0ELNSN_7ScaleInE0ELSP_0EEEEEENS4_6LayoutISC_NS5_IJNSA_ILi0EEEST_ST_EEEEENS5_IJNS4_10UnderscoreESW_SW_EEEEENS4_13SM90_TMA_LOADENS4_14ComposedLayoutINS4_7SwizzleILi3ELi4ELi3EEENS4_18smem_ptr_flag_bitsILi32EEENSS_INS5_IJNSA_ILi8EEESG_EEENS5_IJSG_SB_EEEEEEEvNS4_8identityESZ_S19_vS1A_EENS_8epilogue10collective18CollectiveEpilogueINS1C_23Sm100TmaWarpSpecializedILi4ELi2ELi16ELb1ELb0EEEJSH_NS5_IJNSS_ISE_SB_EENSS_ISG_SB_EEEEEfSI_fSI_NS1C_6fusion15FusionCallbacksIS1G_NS1K_17LinearCombinationIffffLNS_15FloatRoundStyleE2EEESH_S1J_JEEENS4_5SM1004TMEM4LOAD26SM100_TMEM_LOAD_16dp128b8xESZ_S19_NS4_17SM75_U32x4_LDSM_NENS4_14SM90_TMA_STOREES19_NS4_17SM90_U32x4_STSM_NENS4_39AutoVectorizingCopyWithAssumedAlignmentILi128EEEEEEvvEEEEvNT_6ParamsE,"aw",@nobits
	.sectionflags	@""
	.align	16
	.zero		1024


//--------------------- .nv.shared.reserved.0     --------------------------
	.section	.nv.shared.reserved.0,"aw",@nobits
	.weak		__nv_reservedSMEM_offset_0_alias
	.size		__nv_reservedSMEM_offset_0_alias, 0, 64
	.other		__nv_reservedSMEM_offset_0_alias,@"STO_CUDA_RESERVED_SHARED STV_DEFAULT"
__nv_reservedSMEM_offset_0_alias:
	.zero		0
.nv.shared.reserved.0:
	.zero		64
	.weak		__nv_reservedSMEM_tcgen05_partition
	.type		__nv_reservedSMEM_tcgen05_partition,@object
	.size		__nv_reservedSMEM_tcgen05_partition,(.L_0 - __nv_reservedSMEM_tcgen05_partition)
__nv_reservedSMEM_tcgen05_partition:
	.zero		32
.L_0:


//--------------------- .nv.global                --------------------------
	.section	.nv.global,"aw",@nobits
.nv.global:
	.type		_ZN40_INTERNAL_c3b37185_4_k_cu_2dc8ad6c_287914cute1_E,@object
	.size		_ZN40_INTERNAL_c3b37185_4_k_cu_2dc8ad6c_287914cute1_E,(_ZN40_INTERNAL_c3b37185_4_k_cu_2dc8ad6c_287914cuda3std3__45__cpo6cbeginE - _ZN40_INTERNAL_c3b37185_4_k_cu_2dc8ad6c_287914cute1_E)
_ZN40_INTERNAL_c3b37185_4_k_cu_2dc8ad6c_287914cute1_E:
	.zero		1
	.type		_ZN40_INTERNAL_c3b37185_4_k_cu_2dc8ad6c_287914cuda3std3__45__cpo6cbeginE,@object
	.size		_ZN40_INTERNAL_c3b37185_4_k_cu_2dc8ad6c_287914cuda3std3__45__cpo6cbeginE,(_ZN40_INTERNAL_c3b37185_4_k_cu_2dc8ad6c_287914cuda3std3__48in_placeE - _ZN40_INTERNAL_c3b37185_4_k_cu_2dc8ad6c_287914cuda3std3__45__cpo6cbeginE)
_ZN40_INTERNAL_c3b37185_4_k_cu_2dc8ad6c_287914cuda3std3__45__cpo6cbeginE:
	.zero		1
	.type		_ZN40_INTERNAL_c3b37185_4_k_cu_2dc8ad6c_287914cuda3std3__48in_placeE,@object
	.size		_ZN40_INTERNAL_c3b37185_4_k_cu_2dc8ad6c_287914cuda3std3__48in_placeE,(_ZN40_INTERNAL_c3b37185_4_k_cu_2dc8ad6c_287914cuda3std6ranges3__45__cpo9iter_moveE - _ZN40_INTERNAL_c3b37185_4_k_cu_2dc8ad6c_287914cuda3std3__48in_placeE)
_ZN40_INTERNAL_c3b37185_4_k_cu_2dc8ad6c_287914cuda3std3__48in_placeE:
	.zero		1
	.type		_ZN40_INTERNAL_c3b37185_4_k_cu_2dc8ad6c_287914cuda3std6ranges3__45__cpo9iter_moveE,@object
	.size		_ZN40_INTERNAL_c3b37185_4_k_cu_2dc8ad6c_287914cuda3std6ranges3__45__cpo9iter_moveE,(_ZN40_INTERNAL_c3b37185_4_k_cu_2dc8ad6c_287914cuda3std3__45__cpo5beginE - _ZN40_INTERNAL_c3b37185_4_k_cu_2dc8ad6c_287914cuda3std6ranges3__45__cpo9iter_moveE)
_ZN40_INTERNAL_c3b37185_4_k_cu_2dc8ad6c_287914cuda3std6ranges3__45__cpo9iter_moveE:
	.zero		1
	.type		_ZN40_INTERNAL_c3b37185_4_k_cu_2dc8ad6c_287914cuda3std3__45__cpo5beginE,@object
	.size		_ZN40_INTERNAL_c3b37185_4_k_cu_2dc8ad6c_287914cuda3std3__45__cpo5beginE,(_ZN40_INTERNAL_c3b37185_4_k_cu_2dc8ad6c_287914cuda3std3__442_GLOBAL__N__c3b37185_4_k_cu_2dc8ad6c_287916ignoreE - _ZN40_INTERNAL_c3b37185_4_k_cu_2dc8ad6c_287914cuda3std3__45__cpo5beginE)
_ZN40_INTERNAL_c3b37185_4_k_cu_2dc8ad6c_287914cuda3std3__45__cpo5beginE:
	.zero		1
	.type		_ZN40_INTERNAL_c3b37185_4_k_cu_2dc8ad6c_287914cuda3std3__442_GLOBAL__N__c3b37185_4_k_cu_2dc8ad6c_287916ignoreE,@object
	.size		_ZN40_INTERNAL_c3b37185_4_k_cu_2dc8ad6c_287914cuda3std3__442_GLOBAL__N__c3b37185_4_k_cu_2dc8ad6c_287916ignoreE,(_ZN40_INTERNAL_c3b37185_4_k_cu_2dc8ad6c_287914cute7productE - _ZN40_INTERNAL_c3b37185_4_k_cu_2dc8ad6c_287914cuda3std3__442_GLOBAL__N__c3b37185_4_k_cu_2dc8ad6c_287916ignoreE)
_ZN40_INTERNAL_c3b37185_4_k_cu_2dc8ad6c_287914cuda3std3__442_GLOBAL__N__c3b37185_4_k_cu_2dc8ad6c_287916ignoreE:
	.zero		1
	.type		_ZN40_INTERNAL_c3b37185_4_k_cu_2dc8ad6c_287914cute7productE,@object
	.size		_ZN40_INTERNAL_c3b37185_4_k_cu_2dc8ad6c_287914cute7productE,(_ZN40_INTERNAL_c3b37185_4_k_cu_2dc8ad6c_287914cuda3std3__45__cpo3endE - _ZN40_INTERNAL_c3b37185_4_k_cu_2dc8ad6c_287914cute7productE)
_ZN40_INTERNAL_c3b37185_4_k_cu_2dc8ad6c_287914cute7productE:
	.zero		1
	.type		_ZN40_INTERNAL_c3b37185_4_k_cu_2dc8ad6c_287914cuda3std3__45__cpo3endE,@object
	.size		_ZN40_INTERNAL_c3b37185_4_k_cu_2dc8ad6c_287914cuda3std3__45__cpo3endE,(_ZN40_INTERNAL_c3b37185_4_k_cu_2dc8ad6c_287914cuda3std3__419piecewise_constructE - _ZN40_INTERNAL_c3b37185_4_k_cu_2dc8ad6c_287914cuda3std3__45__cpo3endE)
_ZN40_INTERNAL_c3b37185_4_k_cu_2dc8ad6c_287914cuda3std3__45__cpo3endE:
	.zero		1
	.type		_ZN40_INTERNAL_c3b37185_4_k_cu_2dc8ad6c_287914cuda3std3__419piecewise_constructE,@object
	.size		_ZN40_INTERNAL_c3b37185_4_k_cu_2dc8ad6c_287914cuda3std3__419piecewise_constructE,(_ZN40_INTERNAL_c3b37185_4_k_cu_2dc8ad6c_287914cuda3std3__45__cpo4cendE - _ZN40_INTERNAL_c3b37185_4_k_cu_2dc8ad6c_287914cuda3std3__419piecewise_constructE)
_ZN40_INTERNAL_c3b37185_4_k_cu_2dc8ad6c_287914cuda3std3__419piecewise_constructE:
	.zero		1
	.type		_ZN40_INTERNAL_c3b37185_4_k_cu_2dc8ad6c_287914cuda3std3__45__cpo4cendE,@object
	.size		_ZN40_INTERNAL_c3b37185_4_k_cu_2dc8ad6c_287914cuda3std3__45__cpo4cendE,(_ZN40_INTERNAL_c3b37185_4_k_cu_2dc8ad6c_287914cuda3std6ranges3__45__cpo4swapE - _ZN40_INTERNAL_c3b37185_4_k_cu_2dc8ad6c_287914cuda3std3__45__cpo4cendE)
_ZN40_INTERNAL_c3b37185_4_k_cu_2dc8ad6c_287914cuda3std3__45__cpo4cendE:
	.zero		1
	.type		_ZN40_INTERNAL_c3b37185_4_k_cu_2dc8ad6c_287914cuda3std6ranges3__45__cpo4swapE,@object
	.size		_ZN40_INTERNAL_c3b37185_4_k_cu_2dc8ad6c_287914cuda3std6ranges3__45__cpo4swapE,(.L_10 - _ZN40_INTERNAL_c3b37185_4_k_cu_2dc8ad6c_287914cuda3std6ranges3__45__cpo4swapE)
_ZN40_INTERNAL_c3b37185_4_k_cu_2dc8ad6c_287914cuda3std6ranges3__45__cpo4swapE:
	.zero		1
.L_10:


//--------------------- .nv.constant0._ZN7cutlass13device_kernelINS_4gemm6kernel13GemmUniversalIN4cute5tupleIJiiiiEEENS1_10collective13CollectiveMmaINS1_35MainloopSm100TmaUmmaWarpSpecializedILi8ELi2ELi4ENS5_IJNS4_1CILi1EEESB_SB_EEEEENS5_IJNSA_ILi64EEENSA_ILi128EEENSA_ILi32EEEEEEfNS5_IJlSB_lEEEfSI_NS4_8TiledMMAINS4_8MMA_AtomIJNS4_17SM100_MMA_TF32_SSINS_10tfloat32_tESM_fLi64ELi128ELNS4_4UMMA5MajorE0ELSO_0ELNSN_7ScaleInE0ELSP_0EEEEEENS4_6LayoutISC_NS5_IJNSA_ILi0EEEST_ST_EEEEENS5_IJNS4_10UnderscoreESW_SW_EEEEENS4_13SM90_TMA_LOADENS4_14ComposedLayoutINS4_7SwizzleILi3ELi4ELi3EEENS4_18smem_ptr_flag_bitsILi32EEENSS_INS5_IJNSA_ILi8EEESG_EEENS5_IJSG_SB_EEEEEEEvNS4_8identityESZ_S19_vS1A_EENS_8epilogue10collective18CollectiveEpilogueINS1C_23Sm100TmaWarpSpecializedILi4ELi2ELi16ELb1ELb0EEEJSH_NS5_IJNSS_ISE_SB_EENSS_ISG_SB_EEEEEfSI_fSI_NS1C_6fusion15FusionCallbacksIS1G_NS1K_17LinearCombinationIffffLNS_15FloatRoundStyleE2EEESH_S1J_JEEENS4_5SM1004TMEM4LOAD26SM100_TMEM_LOAD_16dp128b8xESZ_S19_NS4_17SM75_U32x4_LDSM_NENS4_14SM90_TMA_STOREES19_NS4_17SM90_U32x4_STSM_NENS4_39AutoVectorizingCopyWithAssumedAlignmentILi128EEEEEEvvEEEEvNT_6ParamsE --------------------------
	.section	.nv.constant0._ZN7cutlass13device_kernelINS_4gemm6kernel13GemmUniversalIN4cute5tupleIJiiiiEEENS1_10collective13CollectiveMmaINS1_35MainloopSm100TmaUmmaWarpSpecializedILi8ELi2ELi4ENS5_IJNS4_1CILi1EEESB_SB_EEEEENS5_IJNSA_ILi64EEENSA_ILi128EEENSA_ILi32EEEEEEfNS5_IJlSB_lEEEfSI_NS4_8TiledMMAINS4_8MMA_AtomIJNS4_17SM100_MMA_TF32_SSINS_10tfloat32_tESM_fLi64ELi128ELNS4_4UMMA5MajorE0ELSO_0ELNSN_7ScaleInE0ELSP_0EEEEEENS4_6LayoutISC_NS5_IJNSA_ILi0EEEST_ST_EEEEENS5_IJNS4_10UnderscoreESW_SW_EEEEENS4_13SM90_TMA_LOADENS4_14ComposedLayoutINS4_7SwizzleILi3ELi4ELi3EEENS4_18smem_ptr_flag_bitsILi32EEENSS_INS5_IJNSA_ILi8EEESG_EEENS5_IJSG_SB_EEEEEEEvNS4_8identityESZ_S19_vS1A_EENS_8epilogue10collective18CollectiveEpilogueINS1C_23Sm100TmaWarpSpecializedILi4ELi2ELi16ELb1ELb0EEEJSH_NS5_IJNSS_ISE_SB_EENSS_ISG_SB_EEEEEfSI_fSI_NS1C_6fusion15FusionCallbacksIS1G_NS1K_17LinearCombinationIffffLNS_15FloatRoundStyleE2EEESH_S1J_JEEENS4_5SM1004TMEM4LOAD26SM100_TMEM_LOAD_16dp128b8xESZ_S19_NS4_17SM75_U32x4_LDSM_NENS4_14SM90_TMA_STOREES19_NS4_17SM90_U32x4_STSM_NENS4_39AutoVectorizingCopyWithAssumedAlignmentILi128EEEEEEvvEEEEvNT_6ParamsE,"a",@progbits
	.sectionflags	@""
	.align	4
.nv.constant0._ZN7cutlass13device_kernelINS_4gemm6kernel13GemmUniversalIN4cute5tupleIJiiiiEEENS1_10collective13CollectiveMmaINS1_35MainloopSm100TmaUmmaWarpSpecializedILi8ELi2ELi4ENS5_IJNS4_1CILi1EEESB_SB_EEEEENS5_IJNSA_ILi64EEENSA_ILi128EEENSA_ILi32EEEEEEfNS5_IJlSB_lEEEfSI_NS4_8TiledMMAINS4_8MMA_AtomIJNS4_17SM100_MMA_TF32_SSINS_10tfloat32_tESM_fLi64ELi128ELNS4_4UMMA5MajorE0ELSO_0ELNSN_7ScaleInE0ELSP_0EEEEEENS4_6LayoutISC_NS5_IJNSA_ILi0EEEST_ST_EEEEENS5_IJNS4_10UnderscoreESW_SW_EEEEENS4_13SM90_TMA_LOADENS4_14ComposedLayoutINS4_7SwizzleILi3ELi4ELi3EEENS4_18smem_ptr_flag_bitsILi32EEENSS_INS5_IJNSA_ILi8EEESG_EEENS5_IJSG_SB_EEEEEEEvNS4_8identityESZ_S19_vS1A_EENS_8epilogue10collective18CollectiveEpilogueINS1C_23Sm100TmaWarpSpecializedILi4ELi2ELi16ELb1ELb0EEEJSH_NS5_IJNSS_ISE_SB_EENSS_ISG_SB_EEEEEfSI_fSI_NS1C_6fusion15FusionCallbacksIS1G_NS1K_17LinearCombinationIffffLNS_15FloatRoundStyleE2EEESH_S1J_JEEENS4_5SM1004TMEM4LOAD26SM100_TMEM_LOAD_16dp128b8xESZ_S19_NS4_17SM75_U32x4_LDSM_NENS4_14SM90_TMA_STOREES19_NS4_17SM90_U32x4_STSM_NENS4_39AutoVectorizingCopyWithAssumedAlignmentILi128EEEEEEvvEEEEvNT_6ParamsE:
	.zero		2944


//--------------------- SYMBOLS --------------------------

	.type		.nv.reservedSmem.offset0,@object
	.size		.nv.reservedSmem.offset0,0x4
	.type		.nv.reservedSmem.cap,@object
	.size		.nv.reservedSmem.cap,0x4
	.type		__assertfail,@function
